//
// Generated by NVIDIA NVVM Compiler
//
// Compiler Build ID: CL-36424714
// Cuda compilation tools, release 13.0, V13.0.88
// Based on NVVM 20.0.0
//

.version 9.0
.target sm_100
.address_size 64

	// .globl	_Z18fused_attention_v1PKfS0_S0_Pf
// _ZZ18fused_attention_v1PKfS0_S0_PfE7s_query has been demoted
// _ZZ18fused_attention_v1PKfS0_S0_PfE8s_scores has been demoted
// _ZZ18fused_attention_v1PKfS0_S0_PfE5s_max has been demoted
// _ZZ18fused_attention_v1PKfS0_S0_PfE5s_sum has been demoted

.visible .entry _Z18fused_attention_v1PKfS0_S0_Pf(
	.param .u64 .ptr .align 1 _Z18fused_attention_v1PKfS0_S0_Pf_param_0,
	.param .u64 .ptr .align 1 _Z18fused_attention_v1PKfS0_S0_Pf_param_1,
	.param .u64 .ptr .align 1 _Z18fused_attention_v1PKfS0_S0_Pf_param_2,
	.param .u64 .ptr .align 1 _Z18fused_attention_v1PKfS0_S0_Pf_param_3
)
{
	.reg .pred 	%p<15>;
	.reg .b32 	%r<83>;
	.reg .b32 	%f<259>;
	.reg .b64 	%rd<53>;
	// demoted variable
	.shared .align 4 .b8 _ZZ18fused_attention_v1PKfS0_S0_PfE7s_query[256];
	// demoted variable
	.shared .align 4 .b8 _ZZ18fused_attention_v1PKfS0_S0_PfE8s_scores[2048];
	// demoted variable
	.shared .align 4 .f32 _ZZ18fused_attention_v1PKfS0_S0_PfE5s_max;
	// demoted variable
	.shared .align 4 .f32 _ZZ18fused_attention_v1PKfS0_S0_PfE5s_sum;
	ld.param.u64 	%rd6, [_Z18fused_attention_v1PKfS0_S0_Pf_param_0];
	ld.param.u64 	%rd7, [_Z18fused_attention_v1PKfS0_S0_Pf_param_1];
	ld.param.u64 	%rd8, [_Z18fused_attention_v1PKfS0_S0_Pf_param_2];
	ld.param.u64 	%rd9, [_Z18fused_attention_v1PKfS0_S0_Pf_param_3];
	mov.u32 	%r1, %ctaid.x;
	mov.u32 	%r2, %tid.x;
	setp.gt.u32 	%p1, %r2, 63;
	@%p1 bra 	$L__BB0_2;
	cvta.to.global.u64 	%rd10, %rd6;
	shl.b32 	%r26, %r1, 6;
	add.s32 	%r27, %r26, %r2;
	mul.wide.u32 	%rd11, %r27, 4;
	add.s64 	%rd12, %rd10, %rd11;
	ld.global.nc.f32 	%f12, [%rd12];
	shl.b32 	%r28, %r2, 2;
	mov.u32 	%r29, _ZZ18fused_attention_v1PKfS0_S0_PfE7s_query;
	add.s32 	%r30, %r29, %r28;
	st.shared.f32 	[%r30], %f12;
$L__BB0_2:
	bar.sync 	0;
	setp.gt.u32 	%p2, %r2, 511;
	@%p2 bra 	$L__BB0_7;
	shl.b32 	%r31, %r1, 15;
	mov.f32 	%f13, 0f42800000;
	rsqrt.approx.f32 	%f1, %f13;
	mul.wide.u32 	%rd13, %r31, 4;
	cvta.to.global.u64 	%rd14, %rd7;
	add.s64 	%rd15, %rd13, %rd14;
	add.s64 	%rd1, %rd15, 32;
	mov.u32 	%r34, _ZZ18fused_attention_v1PKfS0_S0_PfE7s_query;
	add.s32 	%r32, %r34, 32;
	mov.u32 	%r73, %r2;
$L__BB0_4:
	mul.wide.u32 	%rd16, %r73, 256;
	add.s64 	%rd52, %rd1, %rd16;
	mov.b32 	%r75, 0;
	mov.f32 	%f255, 0f00000000;
	mov.u32 	%r74, %r32;
$L__BB0_5:
	ld.shared.f32 	%f15, [%r74+-32];
	ld.global.nc.f32 	%f16, [%rd52+-32];
	fma.rn.f32 	%f17, %f15, %f16, %f255;
	ld.shared.f32 	%f18, [%r74+-28];
	ld.global.nc.f32 	%f19, [%rd52+-28];
	fma.rn.f32 	%f20, %f18, %f19, %f17;
	ld.shared.f32 	%f21, [%r74+-24];
	ld.global.nc.f32 	%f22, [%rd52+-24];
	fma.rn.f32 	%f23, %f21, %f22, %f20;
	ld.shared.f32 	%f24, [%r74+-20];
	ld.global.nc.f32 	%f25, [%rd52+-20];
	fma.rn.f32 	%f26, %f24, %f25, %f23;
	ld.shared.f32 	%f27, [%r74+-16];
	ld.global.nc.f32 	%f28, [%rd52+-16];
	fma.rn.f32 	%f29, %f27, %f28, %f26;
	ld.shared.f32 	%f30, [%r74+-12];
	ld.global.nc.f32 	%f31, [%rd52+-12];
	fma.rn.f32 	%f32, %f30, %f31, %f29;
	ld.shared.f32 	%f33, [%r74+-8];
	ld.global.nc.f32 	%f34, [%rd52+-8];
	fma.rn.f32 	%f35, %f33, %f34, %f32;
	ld.shared.f32 	%f36, [%r74+-4];
	ld.global.nc.f32 	%f37, [%rd52+-4];
	fma.rn.f32 	%f38, %f36, %f37, %f35;
	ld.shared.f32 	%f39, [%r74];
	ld.global.nc.f32 	%f40, [%rd52];
	fma.rn.f32 	%f41, %f39, %f40, %f38;
	ld.shared.f32 	%f42, [%r74+4];
	ld.global.nc.f32 	%f43, [%rd52+4];
	fma.rn.f32 	%f44, %f42, %f43, %f41;
	ld.shared.f32 	%f45, [%r74+8];
	ld.global.nc.f32 	%f46, [%rd52+8];
	fma.rn.f32 	%f47, %f45, %f46, %f44;
	ld.shared.f32 	%f48, [%r74+12];
	ld.global.nc.f32 	%f49, [%rd52+12];
	fma.rn.f32 	%f50, %f48, %f49, %f47;
	ld.shared.f32 	%f51, [%r74+16];
	ld.global.nc.f32 	%f52, [%rd52+16];
	fma.rn.f32 	%f53, %f51, %f52, %f50;
	ld.shared.f32 	%f54, [%r74+20];
	ld.global.nc.f32 	%f55, [%rd52+20];
	fma.rn.f32 	%f56, %f54, %f55, %f53;
	ld.shared.f32 	%f57, [%r74+24];
	ld.global.nc.f32 	%f58, [%rd52+24];
	fma.rn.f32 	%f59, %f57, %f58, %f56;
	ld.shared.f32 	%f60, [%r74+28];
	ld.global.nc.f32 	%f61, [%rd52+28];
	fma.rn.f32 	%f255, %f60, %f61, %f59;
	add.s32 	%r75, %r75, 16;
	add.s32 	%r74, %r74, 64;
	add.s64 	%rd52, %rd52, 64;
	setp.ne.s32 	%p3, %r75, 64;
	@%p3 bra 	$L__BB0_5;
	mul.f32 	%f62, %f255, %f1;
	shl.b32 	%r35, %r73, 2;
	mov.u32 	%r36, _ZZ18fused_attention_v1PKfS0_S0_PfE8s_scores;
	add.s32 	%r37, %r36, %r35;
	st.shared.f32 	[%r37], %f62;
	add.s32 	%r8, %r73, 256;
	setp.lt.u32 	%p4, %r73, 256;
	mov.u32 	%r73, %r8;
	@%p4 bra 	$L__BB0_4;
$L__BB0_7:
	bar.sync 	0;
	setp.ne.s32 	%p5, %r2, 0;
	@%p5 bra 	$L__BB0_11;
	mov.f32 	%f256, 0fFF800000;
	mov.b32 	%r76, 64;
	mov.u32 	%r39, _ZZ18fused_attention_v1PKfS0_S0_PfE8s_scores;
$L__BB0_9:
	add.s32 	%r40, %r39, %r76;
	ld.shared.f32 	%f64, [%r40+-64];
	max.f32 	%f65, %f256, %f64;
	ld.shared.f32 	%f66, [%r40+-60];
	max.f32 	%f67, %f65, %f66;
	ld.shared.f32 	%f68, [%r40+-56];
	max.f32 	%f69, %f67, %f68;
	ld.shared.f32 	%f70, [%r40+-52];
	max.f32 	%f71, %f69, %f70;
	ld.shared.f32 	%f72, [%r40+-48];
	max.f32 	%f73, %f71, %f72;
	ld.shared.f32 	%f74, [%r40+-44];
	max.f32 	%f75, %f73, %f74;
	ld.shared.f32 	%f76, [%r40+-40];
	max.f32 	%f77, %f75, %f76;
	ld.shared.f32 	%f78, [%r40+-36];
	max.f32 	%f79, %f77, %f78;
	ld.shared.f32 	%f80, [%r40+-32];
	max.f32 	%f81, %f79, %f80;
	ld.shared.f32 	%f82, [%r40+-28];
	max.f32 	%f83, %f81, %f82;
	ld.shared.f32 	%f84, [%r40+-24];
	max.f32 	%f85, %f83, %f84;
	ld.shared.f32 	%f86, [%r40+-20];
	max.f32 	%f87, %f85, %f86;
	ld.shared.f32 	%f88, [%r40+-16];
	max.f32 	%f89, %f87, %f88;
	ld.shared.f32 	%f90, [%r40+-12];
	max.f32 	%f91, %f89, %f90;
	ld.shared.f32 	%f92, [%r40+-8];
	max.f32 	%f93, %f91, %f92;
	ld.shared.f32 	%f94, [%r40+-4];
	max.f32 	%f95, %f93, %f94;
	ld.shared.f32 	%f96, [%r40];
	max.f32 	%f97, %f95, %f96;
	ld.shared.f32 	%f98, [%r40+4];
	max.f32 	%f99, %f97, %f98;
	ld.shared.f32 	%f100, [%r40+8];
	max.f32 	%f101, %f99, %f100;
	ld.shared.f32 	%f102, [%r40+12];
	max.f32 	%f103, %f101, %f102;
	ld.shared.f32 	%f104, [%r40+16];
	max.f32 	%f105, %f103, %f104;
	ld.shared.f32 	%f106, [%r40+20];
	max.f32 	%f107, %f105, %f106;
	ld.shared.f32 	%f108, [%r40+24];
	max.f32 	%f109, %f107, %f108;
	ld.shared.f32 	%f110, [%r40+28];
	max.f32 	%f111, %f109, %f110;
	ld.shared.f32 	%f112, [%r40+32];
	max.f32 	%f113, %f111, %f112;
	ld.shared.f32 	%f114, [%r40+36];
	max.f32 	%f115, %f113, %f114;
	ld.shared.f32 	%f116, [%r40+40];
	max.f32 	%f117, %f115, %f116;
	ld.shared.f32 	%f118, [%r40+44];
	max.f32 	%f119, %f117, %f118;
	ld.shared.f32 	%f120, [%r40+48];
	max.f32 	%f121, %f119, %f120;
	ld.shared.f32 	%f122, [%r40+52];
	max.f32 	%f123, %f121, %f122;
	ld.shared.f32 	%f124, [%r40+56];
	max.f32 	%f125, %f123, %f124;
	ld.shared.f32 	%f126, [%r40+60];
	max.f32 	%f256, %f125, %f126;
	add.s32 	%r76, %r76, 128;
	setp.ne.s32 	%p6, %r76, 2112;
	@%p6 bra 	$L__BB0_9;
	st.shared.f32 	[_ZZ18fused_attention_v1PKfS0_S0_PfE5s_max], %f256;
$L__BB0_11:
	setp.gt.u32 	%p7, %r2, 511;
	bar.sync 	0;
	@%p7 bra 	$L__BB0_14;
	ld.shared.f32 	%f6, [_ZZ18fused_attention_v1PKfS0_S0_PfE5s_max];
	shl.b32 	%r41, %r2, 2;
	mov.u32 	%r42, _ZZ18fused_attention_v1PKfS0_S0_PfE8s_scores;
	add.s32 	%r77, %r42, %r41;
	mov.u32 	%r78, %r2;
$L__BB0_13:
	ld.shared.f32 	%f127, [%r77];
	sub.f32 	%f128, %f127, %f6;
	fma.rn.f32 	%f129, %f128, 0f3BBB989D, 0f3F000000;
	cvt.sat.f32.f32 	%f130, %f129;
	mov.f32 	%f131, 0f4B400001;
	mov.f32 	%f132, 0f437C0000;
	fma.rm.f32 	%f133, %f130, %f132, %f131;
	add.f32 	%f134, %f133, 0fCB40007F;
	neg.f32 	%f135, %f134;
	fma.rn.f32 	%f136, %f128, 0f3FB8AA3B, %f135;
	fma.rn.f32 	%f137, %f128, 0f32A57060, %f136;
	mov.b32 	%r43, %f133;
	shl.b32 	%r44, %r43, 23;
	mov.b32 	%f138, %r44;
	ex2.approx.ftz.f32 	%f139, %f137;
	mul.f32 	%f140, %f139, %f138;
	st.shared.f32 	[%r77], %f140;
	add.s32 	%r14, %r78, 256;
	add.s32 	%r77, %r77, 1024;
	setp.lt.u32 	%p8, %r78, 256;
	mov.u32 	%r78, %r14;
	@%p8 bra 	$L__BB0_13;
$L__BB0_14:
	setp.ne.s32 	%p9, %r2, 0;
	bar.sync 	0;
	@%p9 bra 	$L__BB0_18;
	mov.f32 	%f257, 0f00000000;
	mov.b32 	%r79, 64;
	mov.u32 	%r46, _ZZ18fused_attention_v1PKfS0_S0_PfE8s_scores;
$L__BB0_16:
	add.s32 	%r47, %r46, %r79;
	ld.shared.f32 	%f142, [%r47+-64];
	add.f32 	%f143, %f257, %f142;
	ld.shared.f32 	%f144, [%r47+-60];
	add.f32 	%f145, %f143, %f144;
	ld.shared.f32 	%f146, [%r47+-56];
	add.f32 	%f147, %f145, %f146;
	ld.shared.f32 	%f148, [%r47+-52];
	add.f32 	%f149, %f147, %f148;
	ld.shared.f32 	%f150, [%r47+-48];
	add.f32 	%f151, %f149, %f150;
	ld.shared.f32 	%f152, [%r47+-44];
	add.f32 	%f153, %f151, %f152;
	ld.shared.f32 	%f154, [%r47+-40];
	add.f32 	%f155, %f153, %f154;
	ld.shared.f32 	%f156, [%r47+-36];
	add.f32 	%f157, %f155, %f156;
	ld.shared.f32 	%f158, [%r47+-32];
	add.f32 	%f159, %f157, %f158;
	ld.shared.f32 	%f160, [%r47+-28];
	add.f32 	%f161, %f159, %f160;
	ld.shared.f32 	%f162, [%r47+-24];
	add.f32 	%f163, %f161, %f162;
	ld.shared.f32 	%f164, [%r47+-20];
	add.f32 	%f165, %f163, %f164;
	ld.shared.f32 	%f166, [%r47+-16];
	add.f32 	%f167, %f165, %f166;
	ld.shared.f32 	%f168, [%r47+-12];
	add.f32 	%f169, %f167, %f168;
	ld.shared.f32 	%f170, [%r47+-8];
	add.f32 	%f171, %f169, %f170;
	ld.shared.f32 	%f172, [%r47+-4];
	add.f32 	%f173, %f171, %f172;
	ld.shared.f32 	%f174, [%r47];
	add.f32 	%f175, %f173, %f174;
	ld.shared.f32 	%f176, [%r47+4];
	add.f32 	%f177, %f175, %f176;
	ld.shared.f32 	%f178, [%r47+8];
	add.f32 	%f179, %f177, %f178;
	ld.shared.f32 	%f180, [%r47+12];
	add.f32 	%f181, %f179, %f180;
	ld.shared.f32 	%f182, [%r47+16];
	add.f32 	%f183, %f181, %f182;
	ld.shared.f32 	%f184, [%r47+20];
	add.f32 	%f185, %f183, %f184;
	ld.shared.f32 	%f186, [%r47+24];
	add.f32 	%f187, %f185, %f186;
	ld.shared.f32 	%f188, [%r47+28];
	add.f32 	%f189, %f187, %f188;
	ld.shared.f32 	%f190, [%r47+32];
	add.f32 	%f191, %f189, %f190;
	ld.shared.f32 	%f192, [%r47+36];
	add.f32 	%f193, %f191, %f192;
	ld.shared.f32 	%f194, [%r47+40];
	add.f32 	%f195, %f193, %f194;
	ld.shared.f32 	%f196, [%r47+44];
	add.f32 	%f197, %f195, %f196;
	ld.shared.f32 	%f198, [%r47+48];
	add.f32 	%f199, %f197, %f198;
	ld.shared.f32 	%f200, [%r47+52];
	add.f32 	%f201, %f199, %f200;
	ld.shared.f32 	%f202, [%r47+56];
	add.f32 	%f203, %f201, %f202;
	ld.shared.f32 	%f204, [%r47+60];
	add.f32 	%f257, %f203, %f204;
	add.s32 	%r79, %r79, 128;
	setp.ne.s32 	%p10, %r79, 2112;
	@%p10 bra 	$L__BB0_16;
	st.shared.f32 	[_ZZ18fused_attention_v1PKfS0_S0_PfE5s_sum], %f257;
$L__BB0_18:
	setp.gt.u32 	%p11, %r2, 511;
	bar.sync 	0;
	@%p11 bra 	$L__BB0_21;
	ld.shared.f32 	%f9, [_ZZ18fused_attention_v1PKfS0_S0_PfE5s_sum];
	shl.b32 	%r48, %r2, 2;
	mov.u32 	%r49, _ZZ18fused_attention_v1PKfS0_S0_PfE8s_scores;
	add.s32 	%r80, %r49, %r48;
	mov.u32 	%r81, %r2;
$L__BB0_20:
	ld.shared.f32 	%f205, [%r80];
	div.rn.f32 	%f206, %f205, %f9;
	st.shared.f32 	[%r80], %f206;
	add.s32 	%r21, %r81, 256;
	add.s32 	%r80, %r80, 1024;
	setp.lt.u32 	%p12, %r81, 256;
	mov.u32 	%r81, %r21;
	@%p12 bra 	$L__BB0_20;
$L__BB0_21:
	setp.gt.u32 	%p13, %r2, 63;
	bar.sync 	0;
	@%p13 bra 	$L__BB0_25;
	cvta.to.global.u64 	%rd5, %rd8;
	shl.b32 	%r51, %r1, 15;
	or.b32  	%r23, %r2, %r51;
	mov.f32 	%f258, 0f00000000;
	mov.b32 	%r82, 0;
	mov.u32 	%r55, _ZZ18fused_attention_v1PKfS0_S0_PfE8s_scores;
$L__BB0_23:
	shl.b32 	%r52, %r82, 6;
	add.s32 	%r53, %r23, %r52;
	shl.b32 	%r54, %r82, 2;
	add.s32 	%r56, %r55, %r54;
	ld.shared.f32 	%f208, [%r56];
	mul.wide.u32 	%rd17, %r53, 4;
	add.s64 	%rd18, %rd5, %rd17;
	ld.global.nc.f32 	%f209, [%rd18];
	fma.rn.f32 	%f210, %f208, %f209, %f258;
	add.s32 	%r57, %r53, 64;
	ld.shared.f32 	%f211, [%r56+4];
	mul.wide.u32 	%rd19, %r57, 4;
	add.s64 	%rd20, %rd5, %rd19;
	ld.global.nc.f32 	%f212, [%rd20];
	fma.rn.f32 	%f213, %f211, %f212, %f210;
	add.s32 	%r58, %r53, 128;
	ld.shared.f32 	%f214, [%r56+8];
	mul.wide.u32 	%rd21, %r58, 4;
	add.s64 	%rd22, %rd5, %rd21;
	ld.global.nc.f32 	%f215, [%rd22];
	fma.rn.f32 	%f216, %f214, %f215, %f213;
	add.s32 	%r59, %r53, 192;
	ld.shared.f32 	%f217, [%r56+12];
	mul.wide.u32 	%rd23, %r59, 4;
	add.s64 	%rd24, %rd5, %rd23;
	ld.global.nc.f32 	%f218, [%rd24];
	fma.rn.f32 	%f219, %f217, %f218, %f216;
	add.s32 	%r60, %r53, 256;
	ld.shared.f32 	%f220, [%r56+16];
	mul.wide.u32 	%rd25, %r60, 4;
	add.s64 	%rd26, %rd5, %rd25;
	ld.global.nc.f32 	%f221, [%rd26];
	fma.rn.f32 	%f222, %f220, %f221, %f219;
	add.s32 	%r61, %r53, 320;
	ld.shared.f32 	%f223, [%r56+20];
	mul.wide.u32 	%rd27, %r61, 4;
	add.s64 	%rd28, %rd5, %rd27;
	ld.global.nc.f32 	%f224, [%rd28];
	fma.rn.f32 	%f225, %f223, %f224, %f222;
	add.s32 	%r62, %r53, 384;
	ld.shared.f32 	%f226, [%r56+24];
	mul.wide.u32 	%rd29, %r62, 4;
	add.s64 	%rd30, %rd5, %rd29;
	ld.global.nc.f32 	%f227, [%rd30];
	fma.rn.f32 	%f228, %f226, %f227, %f225;
	add.s32 	%r63, %r53, 448;
	ld.shared.f32 	%f229, [%r56+28];
	mul.wide.u32 	%rd31, %r63, 4;
	add.s64 	%rd32, %rd5, %rd31;
	ld.global.nc.f32 	%f230, [%rd32];
	fma.rn.f32 	%f231, %f229, %f230, %f228;
	add.s32 	%r64, %r53, 512;
	ld.shared.f32 	%f232, [%r56+32];
	mul.wide.u32 	%rd33, %r64, 4;
	add.s64 	%rd34, %rd5, %rd33;
	ld.global.nc.f32 	%f233, [%rd34];
	fma.rn.f32 	%f234, %f232, %f233, %f231;
	add.s32 	%r65, %r53, 576;
	ld.shared.f32 	%f235, [%r56+36];
	mul.wide.u32 	%rd35, %r65, 4;
	add.s64 	%rd36, %rd5, %rd35;
	ld.global.nc.f32 	%f236, [%rd36];
	fma.rn.f32 	%f237, %f235, %f236, %f234;
	add.s32 	%r66, %r53, 640;
	ld.shared.f32 	%f238, [%r56+40];
	mul.wide.u32 	%rd37, %r66, 4;
	add.s64 	%rd38, %rd5, %rd37;
	ld.global.nc.f32 	%f239, [%rd38];
	fma.rn.f32 	%f240, %f238, %f239, %f237;
	add.s32 	%r67, %r53, 704;
	ld.shared.f32 	%f241, [%r56+44];
	mul.wide.u32 	%rd39, %r67, 4;
	add.s64 	%rd40, %rd5, %rd39;
	ld.global.nc.f32 	%f242, [%rd40];
	fma.rn.f32 	%f243, %f241, %f242, %f240;
	add.s32 	%r68, %r53, 768;
	ld.shared.f32 	%f244, [%r56+48];
	mul.wide.u32 	%rd41, %r68, 4;
	add.s64 	%rd42, %rd5, %rd41;
	ld.global.nc.f32 	%f245, [%rd42];
	fma.rn.f32 	%f246, %f244, %f245, %f243;
	add.s32 	%r69, %r53, 832;
	ld.shared.f32 	%f247, [%r56+52];
	mul.wide.u32 	%rd43, %r69, 4;
	add.s64 	%rd44, %rd5, %rd43;
	ld.global.nc.f32 	%f248, [%rd44];
	fma.rn.f32 	%f249, %f247, %f248, %f246;
	add.s32 	%r70, %r53, 896;
	ld.shared.f32 	%f250, [%r56+56];
	mul.wide.u32 	%rd45, %r70, 4;
	add.s64 	%rd46, %rd5, %rd45;
	ld.global.nc.f32 	%f251, [%rd46];
	fma.rn.f32 	%f252, %f250, %f251, %f249;
	add.s32 	%r71, %r53, 960;
	ld.shared.f32 	%f253, [%r56+60];
	mul.wide.u32 	%rd47, %r71, 4;
	add.s64 	%rd48, %rd5, %rd47;
	ld.global.nc.f32 	%f254, [%rd48];
	fma.rn.f32 	%f258, %f253, %f254, %f252;
	add.s32 	%r82, %r82, 16;
	setp.ne.s32 	%p14, %r82, 512;
	@%p14 bra 	$L__BB0_23;
	mad.lo.s32 	%r72, %r1, -32704, %r23;
	cvta.to.global.u64 	%rd49, %rd9;
	mul.wide.u32 	%rd50, %r72, 4;
	add.s64 	%rd51, %rd49, %rd50;
	st.global.f32 	[%rd51], %f258;
$L__BB0_25:
	ret;

}


// ===== COMPILED SASS (sm_100) =====

	.target	sm_100

	.elftype	@"ET_EXEC"


//--------------------- .note.nv.tkinfo           --------------------------
	.section	.note.nv.tkinfo,"",@"SHT_NOTE"
	.sectionflags	@"SHF_NOTE_NV_TKINFO"
	.tkinfo
        /*0018*/ 	.word	0x00000002
        /*0030*/ 	.string	""
        /*0030*/ 	.string	"ptxas"
        /*0030*/ 	.string	"Cuda compilation tools, release 13.0, V13.0.88"
        /*0030*/ 	.string	"Build cuda_13.0.r13.0/compiler.36424714_0"
        /*0030*/ 	.string	"-arch sm_100 -m 64 "



//--------------------- .note.nv.cuinfo           --------------------------
	.section	.note.nv.cuinfo,"",@"SHT_NOTE"
	.sectionflags	@"SHF_NOTE_NV_CUINFO"
        /*0018*/ 	.short	0x0002
        /*001a*/ 	.short	0x0064
        /*001c*/ 	.short	0x0082
	.zero		2


//--------------------- .nv.info                  --------------------------
	.section	.nv.info,"",@"SHT_CUDA_INFO"
	.align	4


	//----- nvinfo : EIATTR_REGCOUNT
	.align		4
        /*0000*/ 	.byte	0x04, 0x2f
        /*0002*/ 	.short	(.L_1 - .L_0)
	.align		4
.L_0:
        /*0004*/ 	.word	index@(_Z18fused_attention_v1PKfS0_S0_Pf)
        /*0008*/ 	.word	0x00000028


	//----- nvinfo : EIATTR_FRAME_SIZE
	.align		4
.L_1:
        /*000c*/ 	.byte	0x04, 0x11
        /*000e*/ 	.short	(.L_3 - .L_2)
	.align		4
.L_2:
        /*0010*/ 	.word	index@($__internal_0_$__cuda_sm3x_div_rn_noftz_f32_slowpath)
        /*0014*/ 	.word	0x00000000


	//----- nvinfo : EIATTR_FRAME_SIZE
	.align		4
.L_3:
        /*0018*/ 	.byte	0x04, 0x11
        /*001a*/ 	.short	(.L_5 - .L_4)
	.align		4
.L_4:
        /*001c*/ 	.word	index@(_Z18fused_attention_v1PKfS0_S0_Pf)
        /*0020*/ 	.word	0x00000000


	//----- nvinfo : EIATTR_MIN_STACK_SIZE
	.align		4
.L_5:
        /*0024*/ 	.byte	0x04, 0x12
        /*0026*/ 	.short	(.L_7 - .L_6)
	.align		4
.L_6:
        /*0028*/ 	.word	index@(_Z18fused_attention_v1PKfS0_S0_Pf)
        /*002c*/ 	.word	0x00000000
.L_7:


//--------------------- .nv.compat                --------------------------
	.section	.nv.compat,"",@"SHT_CUDA_COMPAT_INFO"
	.align	4
        /*0000*/ 	.byte	0x02, 0x09, 0x00, 0x00, 0x02, 0x02, 0x01, 0x00, 0x02, 0x05, 0x05, 0x00, 0x03, 0x07, 0x01, 0x01
        /*0010*/ 	.byte	0x02, 0x03, 0x00, 0x00, 0x02, 0x06, 0x01, 0x00, 0x04, 0x0b, 0x08, 0x00, 0x01, 0x00, 0x00, 0x00
        /*0020*/ 	.byte	0x00, 0x00, 0x00, 0x00


//--------------------- .nv.info._Z18fused_attention_v1PKfS0_S0_Pf --------------------------
	.section	.nv.info._Z18fused_attention_v1PKfS0_S0_Pf,"",@"SHT_CUDA_INFO"
	.sectionflags	@""
	.align	4


	//----- nvinfo : EIATTR_CUDA_API_VERSION
	.align		4
        /*0000*/ 	.byte	0x04, 0x37
        /*0002*/ 	.short	(.L_9 - .L_8)
.L_8:
        /*0004*/ 	.word	0x00000082


	//----- nvinfo : EIATTR_KPARAM_INFO
	.align		4
.L_9:
        /*0008*/ 	.byte	0x04, 0x17
        /*000a*/ 	.short	(.L_11 - .L_10)
.L_10:
        /*000c*/ 	.word	0x00000000
        /*0010*/ 	.short	0x0003
        /*0012*/ 	.short	0x0018
        /*0014*/ 	.byte	0x00, 0xf5, 0x21, 0x00


	//----- nvinfo : EIATTR_KPARAM_INFO
	.align		4
.L_11:
        /*0018*/ 	.byte	0x04, 0x17
        /*001a*/ 	.short	(.L_13 - .L_12)
.L_12:
        /*001c*/ 	.word	0x00000000
        /*0020*/ 	.short	0x0002
        /*0022*/ 	.short	0x0010
        /*0024*/ 	.byte	0x00, 0xf5, 0x21, 0x00


	//----- nvinfo : EIATTR_KPARAM_INFO
	.align		4
.L_13:
        /*0028*/ 	.byte	0x04, 0x17
        /*002a*/ 	.short	(.L_15 - .L_14)
.L_14:
        /*002c*/ 	.word	0x00000000
        /*0030*/ 	.short	0x0001
        /*0032*/ 	.short	0x0008
        /*0034*/ 	.byte	0x00, 0xf5, 0x21, 0x00


	//----- nvinfo : EIATTR_KPARAM_INFO
	.align		4
.L_15:
        /*0038*/ 	.byte	0x04, 0x17
        /*003a*/ 	.short	(.L_17 - .L_16)
.L_16:
        /*003c*/ 	.word	0x00000000
        /*0040*/ 	.short	0x0000
        /*0042*/ 	.short	0x0000
        /*0044*/ 	.byte	0x00, 0xf5, 0x21, 0x00


	//----- nvinfo : EIATTR_SPARSE_MMA_MASK
	.align		4
.L_17:
        /*0048*/ 	.byte	0x03, 0x50
        /*004a*/ 	.short	0x0000


	//----- nvinfo : EIATTR_MAXREG_COUNT
	.align		4
        /*004c*/ 	.byte	0x03, 0x1b
        /*004e*/ 	.short	0x00ff


	//----- nvinfo : EIATTR_NUM_BARRIERS
	.align		4
        /*0050*/ 	.byte	0x02, 0x4c
        /*0052*/ 	.byte	0x01
	.zero		1


	//----- nvinfo : EIATTR_MERCURY_ISA_VERSION
	.align		4
        /*0054*/ 	.byte	0x03, 0x5f
        /*0056*/ 	.short	0x0101


	//----- nvinfo : EIATTR_VRC_CTA_INIT_COUNT
	.align		4
        /*0058*/ 	.byte	0x02, 0x4a
	.zero		1
	.zero		1


	//----- nvinfo : EIATTR_EXIT_INSTR_OFFSETS
	.align		4
        /*005c*/ 	.byte	0x04, 0x1c
        /*005e*/ 	.short	(.L_19 - .L_18)


	//   ....[0]....
.L_18:
        /*0060*/ 	.word	0x00001550


	//   ....[1]....
        /*0064*/ 	.word	0x00001ab0


	//----- nvinfo : EIATTR_CRS_STACK_SIZE
	.align		4
.L_19:
        /*0068*/ 	.byte	0x04, 0x1e
        /*006a*/ 	.short	(.L_21 - .L_20)
.L_20:
        /*006c*/ 	.word	0x00000000


	//----- nvinfo : EIATTR_CBANK_PARAM_SIZE
	.align		4
.L_21:
        /*0070*/ 	.byte	0x03, 0x19
        /*0072*/ 	.short	0x0020


	//----- nvinfo : EIATTR_PARAM_CBANK
	.align		4
        /*0074*/ 	.byte	0x04, 0x0a
        /*0076*/ 	.short	(.L_23 - .L_22)
	.align		4
.L_22:
        /*0078*/ 	.word	index@(.nv.constant0._Z18fused_attention_v1PKfS0_S0_Pf)
        /*007c*/ 	.short	0x0380
        /*007e*/ 	.short	0x0020


	//----- nvinfo : EIATTR_SW_WAR
	.align		4
.L_23:
        /*0080*/ 	.byte	0x04, 0x36
        /*0082*/ 	.short	(.L_25 - .L_24)
.L_24:
        /*0084*/ 	.word	0x00000008
.L_25:


//--------------------- .nv.callgraph             --------------------------
	.section	.nv.callgraph,"",@"SHT_CUDA_CALLGRAPH"
	.align	4
	.sectionentsize	8
	.align		4
        /*0000*/ 	.word	0x00000000
	.align		4
        /*0004*/ 	.word	0xffffffff
	.align		4
        /*0008*/ 	.word	0x00000000
	.align		4
        /*000c*/ 	.word	0xfffffffe
	.align		4
        /*0010*/ 	.word	0x00000000
	.align		4
        /*0014*/ 	.word	0xfffffffd
	.align		4
        /*0018*/ 	.word	0x00000000
	.align		4
        /*001c*/ 	.word	0xfffffffc


//--------------------- .text._Z18fused_attention_v1PKfS0_S0_Pf --------------------------
	.section	.text._Z18fused_attention_v1PKfS0_S0_Pf,"ax",@progbits
	.align	128
        .global         _Z18fused_attention_v1PKfS0_S0_Pf
        .type           _Z18fused_attention_v1PKfS0_S0_Pf,@function
        .size           _Z18fused_attention_v1PKfS0_S0_Pf,(.L_x_32 - _Z18fused_attention_v1PKfS0_S0_Pf)
        .other          _Z18fused_attention_v1PKfS0_S0_Pf,@"STO_CUDA_ENTRY STV_DEFAULT"
_Z18fused_attention_v1PKfS0_S0_Pf:
.text._Z18fused_attention_v1PKfS0_S0_Pf:
[----:B------:R-:W-:Y:S01]  /*0000*/  LDC R1, c[0x0][0x37c] ;  /* 0x0000df00ff017b82 */ /* 0x000fe20000000800 */
[----:B------:R-:W0:Y:S01]  /*0010*/  S2R R0, SR_TID.X ;  /* 0x0000000000007919 */ /* 0x000e220000002100 */
[----:B------:R-:W1:Y:S01]  /*0020*/  LDCU.64 UR8, c[0x0][0x358] ;  /* 0x00006b00ff0877ac */ /* 0x000e620008000a00 */
[----:B------:R-:W-:Y:S01]  /*0030*/  BSSY.RECONVERGENT B0, `(.L_x_0) ;  /* 0x000000e000007945 */ /* 0x000fe20003800200 */
[----:B------:R-:W2:Y:S01]  /*0040*/  S2R R3, SR_CTAID.X ;  /* 0x0000000000037919 */ /* 0x000ea20000002500 */
[C---:B0-----:R-:W-:Y:S02]  /*0050*/  ISETP.GT.U32.AND P1, PT, R0.reuse, 0x3f, PT ;  /* 0x0000003f0000780c */ /* 0x041fe40003f24070 */
[----:B------:R-:W-:-:S11]  /*0060*/  ISETP.GT.U32.AND P0, PT, R0, 0x1ff, PT ;  /* 0x000001ff0000780c */ /* 0x000fd60003f04070 */
[----:B-12---:R-:W-:Y:S05]  /*0070*/  @P1 BRA `(.L_x_1) ;  /* 0x0000000000241947 */ /* 0x006fea0003800000 */
[----:B------:R-:W0:Y:S01]  /*0080*/  LDC.64 R4, c[0x0][0x380] ;  /* 0x0000e000ff047b82 */ /* 0x000e220000000a00 */
[----:B------:R-:W-:-:S05]  /*0090*/  LEA R7, R3, R0, 0x6 ;  /* 0x0000000003077211 */ /* 0x000fca00078e30ff */
[----:B0-----:R-:W-:-:S06]  /*00a0*/  IMAD.WIDE.U32 R4, R7, 0x4, R4 ;  /* 0x0000000407047825 */ /* 0x001fcc00078e0004 */
[----:B------:R-:W2:Y:S01]  /*00b0*/  LDG.E.CONSTANT R4, desc[UR8][R4.64] ;  /* 0x0000000804047981 */ /* 0x000ea2000c1e9900 */
[----:B------:R-:W0:Y:S01]  /*00c0*/  S2UR UR5, SR_CgaCtaId ;  /* 0x00000000000579c3 */ /* 0x000e220000008800 */
[----:B------:R-:W-:Y:S02]  /*00d0*/  UMOV UR4, 0x400 ;  /* 0x0000040000047882 */ /* 0x000fe40000000000 */
[----:B0-----:R-:W-:-:S06]  /*00e0*/  ULEA UR4, UR5, UR4, 0x18 ;  /* 0x0000000405047291 */ /* 0x001fcc000f8ec0ff */
[----:B------:R-:W-:-:S05]  /*00f0*/  LEA R7, R0, UR4, 0x2 ;  /* 0x0000000400077c11 */ /* 0x000fca000f8e10ff */
[----:B--2---:R0:W-:Y:S02]  /*0100*/  STS [R7], R4 ;  /* 0x0000000407007388 */ /* 0x0041e40000000800 */
.L_x_1:
[----:B------:R-:W-:Y:S05]  /*0110*/  BSYNC.RECONVERGENT B0 ;  /* 0x0000000000007941 */ /* 0x000fea0003800200 */
.L_x_0:
[----:B------:R-:W-:Y:S06]  /*0120*/  BAR.SYNC.DEFER_BLOCKING 0x0 ;  /* 0x0000000000007b1d */ /* 0x000fec0000010000 */
[----:B------:R-:W-:Y:S04]  /*0130*/  BSSY.RECONVERGENT B0, `(.L_x_2) ;  /* 0x00000a4000007945 */ /* 0x000fe80003800200 */
[----:B------:R-:W-:Y:S05]  /*0140*/  @P0 BRA `(.L_x_3) ;  /* 0x0000000800880947 */ /* 0x000fea0003800000 */
[----:B0-----:R-:W0:Y:S01]  /*0150*/  LDC.64 R6, c[0x0][0x388] ;  /* 0x0000e200ff067b82 */ /* 0x001e220000000a00 */
[----:B------:R-:W1:Y:S01]  /*0160*/  S2R R2, SR_CgaCtaId ;  /* 0x0000000000027919 */ /* 0x000e620000008800 */
[----:B------:R-:W-:-:S05]  /*0170*/  SHF.L.U32 R5, R3, 0xf, RZ ;  /* 0x0000000f03057819 */ /* 0x000fca00000006ff */
[----:B0-----:R-:W-:Y:S01]  /*0180*/  IMAD.WIDE.U32 R6, R5, 0x4, R6 ;  /* 0x0000000405067825 */ /* 0x001fe200078e0006 */
[----:B------:R-:W-:Y:S02]  /*0190*/  MOV R5, 0x400 ;  /* 0x0000040000057802 */ /* 0x000fe40000000f00 */
[----:B------:R-:W-:Y:S02]  /*01a0*/  IADD3 R16, P1, PT, R6, 0x20, RZ ;  /* 0x0000002006107810 */ /* 0x000fe40007f3e0ff */
[----:B------:R-:W-:Y:S02]  /*01b0*/  MOV R6, R0 ;  /* 0x0000000000067202 */ /* 0x000fe40000000f00 */
[----:B-1----:R-:W-:Y:S02]  /*01c0*/  LEA R4, R2, R5, 0x18 ;  /* 0x0000000502047211 */ /* 0x002fe400078ec0ff */
[----:B------:R-:W-:-:S07]  /*01d0*/  IADD3.X R17, PT, PT, RZ, R7, RZ, P1, !PT ;  /* 0x00000007ff117210 */ /* 0x000fce0000ffe4ff */
.L_x_4:
[----:B------:R-:W-:Y:S01]  /*01e0*/  IMAD.WIDE.U32 R18, R6, 0x100, R16 ;  /* 0x0000010006127825 */ /* 0x000fe200078e0010 */
[----:B-1----:R-:W0:Y:S04]  /*01f0*/  LDS.128 R8, [R4] ;  /* 0x0000000004087984 */ /* 0x002e280000000c00 */
[----:B------:R-:W0:Y:S04]  /*0200*/  LDG.E.CONSTANT R15, desc[UR8][R18.64+-0x20] ;  /* 0xffffe008120f7981 */ /* 0x000e28000c1e9900 */
[----:B------:R-:W2:Y:S04]  /*0210*/  LDG.E.CONSTANT R29, desc[UR8][R18.64+-0x1c] ;  /* 0xffffe408121d7981 */ /* 0x000ea8000c1e9900 */
[----:B------:R-:W3:Y:S04]  /*0220*/  LDG.E.CONSTANT R13, desc[UR8][R18.64+-0x18] ;  /* 0xffffe808120d7981 */ /* 0x000ee8000c1e9900 */
[----:B------:R-:W4:Y:S04]  /*0230*/  LDG.E.CONSTANT R12, desc[UR8][R18.64+-0x14] ;  /* 0xffffec08120c7981 */ /* 0x000f28000c1e9900 */
[----:B------:R-:W5:Y:S04]  /*0240*/  LDG.E.CONSTANT R25, desc[UR8][R18.64+-0x10] ;  /* 0xfffff00812197981 */ /* 0x000f68000c1e9900 */
        /* <DEDUP_REMOVED lines=11> */
[----:B------:R-:W5:Y:S01]  /*0300*/  LDG.E.CONSTANT R32, desc[UR8][R18.64+0xac] ;  /* 0x0000ac0812207981 */ /* 0x000f62000c1e9900 */
[----:B0-----:R-:W-:-:S04]  /*0310*/  FFMA R8, R8, R15, RZ ;  /* 0x0000000f08087223 */ /* 0x001fc800000000ff */
[----:B--2---:R-:W-:Y:S02]  /*0320*/  FFMA R8, R29, R9, R8 ;  /* 0x000000091d087223 */ /* 0x004fe40000000008 */
[----:B------:R-:W2:Y:S02]  /*0330*/  LDG.E.CONSTANT R29, desc[UR8][R18.64+0x18] ;  /* 0x00001808121d7981 */ /* 0x000ea4000c1e9900 */
[----:B---3--:R-:W-:-:S04]  /*0340*/  FFMA R13, R13, R10, R8 ;  /* 0x0000000a0d0d7223 */ /* 0x008fc80000000008 */
[----:B----4-:R-:W-:Y:S02]  /*0350*/  FFMA R11, R12, R11, R13 ;  /* 0x0000000b0c0b7223 */ /* 0x010fe4000000000d */
[----:B------:R-:W5:Y:S02]  /*0360*/  LDS.128 R12, [R4+0x10] ;  /* 0x00001000040c7984 */ /* 0x000f640000000c00 */
[----:B-----5:R-:W-:Y:S02]  /*0370*/  FFMA R11, R12, R25, R11 ;  /* 0x000000190c0b7223 */ /* 0x020fe4000000000b */
[----:B------:R-:W3:Y:S02]  /*0380*/  LDG.E.CONSTANT R25, desc[UR8][R18.64+0x20] ;  /* 0x0000200812197981 */ /* 0x000ee4000c1e9900 */
[----:B------:R-:W-:Y:S02]  /*0390*/  FFMA R28, R28, R13, R11 ;  /* 0x0000000d1c1c7223 */ /* 0x000fe4000000000b */
[----:B------:R-:W0:Y:S02]  /*03a0*/  LDS.128 R8, [R4+0x20] ;  /* 0x0000200004087984 */ /* 0x000e240000000c00 */
[----:B------:R-:W-:-:S02]  /*03b0*/  FFMA R27, R27, R14, R28 ;  /* 0x0000000e1b1b7223 */ /* 0x000fc4000000001c */
[----:B------:R-:W4:Y:S02]  /*03c0*/  LDG.E.CONSTANT R28, desc[UR8][R18.64+0x24] ;  /* 0x00002408121c7981 */ /* 0x000f24000c1e9900 */
[----:B------:R-:W-:Y:S02]  /*03d0*/  FFMA R15, R26, R15, R27 ;  /* 0x0000000f1a0f7223 */ /* 0x000fe4000000001b */
[----:B------:R-:W5:Y:S04]  /*03e0*/  LDG.E.CONSTANT R27, desc[UR8][R18.64+0x28] ;  /* 0x00002808121b7981 */ /* 0x000f68000c1e9900 */
[----:B------:R-:W5:Y:S01]  /*03f0*/  LDG.E.CONSTANT R26, desc[UR8][R18.64+0x2c] ;  /* 0x00002c08121a7981 */ /* 0x000f62000c1e9900 */
[----:B0-----:R-:W-:-:S03]  /*0400*/  FFMA R15, R8, R21, R15 ;  /* 0x00000015080f7223 */ /* 0x001fc6000000000f */
[----:B------:R-:W5:Y:S01]  /*0410*/  LDG.E.CONSTANT R21, desc[UR8][R18.64+0x30] ;  /* 0x0000300812157981 */ /* 0x000f62000c1e9900 */
[----:B------:R-:W-:-:S03]  /*0420*/  FFMA R22, R22, R9, R15 ;  /* 0x0000000916167223 */ /* 0x000fc6000000000f */
[----:B------:R-:W0:Y:S01]  /*0430*/  LDS.128 R12, [R4+0x30] ;  /* 0x00003000040c7984 */ /* 0x000e220000000c00 */
[----:B------:R-:W-:-:S03]  /*0440*/  FFMA R7, R7, R10, R22 ;  /* 0x0000000a07077223 */ /* 0x000fc60000000016 */
[----:B------:R-:W5:Y:S01]  /*0450*/  LDG.E.CONSTANT R22, desc[UR8][R18.64+0x34] ;  /* 0x0000340812167981 */ /* 0x000f62000c1e9900 */
[----:B------:R-:W-:-:S03]  /*0460*/  FFMA R11, R20, R11, R7 ;  /* 0x0000000b140b7223 */ /* 0x000fc60000000007 */
[----:B------:R-:W5:Y:S04]  /*0470*/  LDG.E.CONSTANT R7, desc[UR8][R18.64+0x38] ;  /* 0x0000380812077981 */ /* 0x000f68000c1e9900 */
[----:B------:R-:W5:Y:S01]  /*0480*/  LDG.E.CONSTANT R20, desc[UR8][R18.64+0x3c] ;  /* 0x00003c0812147981 */ /* 0x000f62000c1e9900 */
[----:B0-----:R-:W-:-:S03]  /*0490*/  FFMA R11, R12, R23, R11 ;  /* 0x000000170c0b7223 */ /* 0x001fc6000000000b */
[----:B------:R-:W5:Y:S01]  /*04a0*/  LDG.E.CONSTANT R23, desc[UR8][R18.64+0x40] ;  /* 0x0000400812177981 */ /* 0x000f62000c1e9900 */
[----:B------:R-:W-:-:S03]  /*04b0*/  FFMA R8, R24, R13, R11 ;  /* 0x0000000d18087223 */ /* 0x000fc6000000000b */
[----:B------:R-:W5:Y:S01]  /*04c0*/  LDG.E.CONSTANT R24, desc[UR8][R18.64+0x44] ;  /* 0x0000440812187981 */ /* 0x000f62000c1e9900 */
[----:B--2---:R-:W-:-:S04]  /*04d0*/  FFMA R29, R29, R14, R8 ;  /* 0x0000000e1d1d7223 */ /* 0x004fc80000000008 */
[----:B------:R-:W-:Y:S02]  /*04e0*/  FFMA R9, R30, R15, R29 ;  /* 0x0000000f1e097223 */ /* 0x000fe4000000001d */
[----:B------:R-:W3:Y:S04]  /*04f0*/  LDS.128 R12, [R4+0x40] ;  /* 0x00004000040c7984 */ /* 0x000ee80000000c00 */
[----:B------:R-:W2:Y:S04]  /*0500*/  LDG.E.CONSTANT R29, desc[UR8][R18.64+0x48] ;  /* 0x00004808121d7981 */ /* 0x000ea8000c1e9900 */
[----:B------:R-:W2:Y:S01]  /*0510*/  LDG.E.CONSTANT R30, desc[UR8][R18.64+0x4c] ;  /* 0x00004c08121e7981 */ /* 0x000ea2000c1e9900 */
[----:B---3--:R-:W-:-:S03]  /*0520*/  FFMA R9, R12, R25, R9 ;  /* 0x000000190c097223 */ /* 0x008fc60000000009 */
[----:B------:R-:W3:Y:S01]  /*0530*/  LDG.E.CONSTANT R25, desc[UR8][R18.64+0x50] ;  /* 0x0000500812197981 */ /* 0x000ee2000c1e9900 */
[----:B----4-:R-:W-:-:S03]  /*0540*/  FFMA R28, R28, R13, R9 ;  /* 0x0000000d1c1c7223 */ /* 0x010fc60000000009 */
[----:B------:R-:W0:Y:S01]  /*0550*/  LDS.128 R8, [R4+0x50] ;  /* 0x0000500004087984 */ /* 0x000e220000000c00 */
[----:B-----5:R-:W-:-:S03]  /*0560*/  FFMA R27, R27, R14, R28 ;  /* 0x0000000e1b1b7223 */ /* 0x020fc6000000001c */
[----:B------:R-:W4:Y:S01]  /*0570*/  LDG.E.CONSTANT R28, desc[UR8][R18.64+0x54] ;  /* 0x00005408121c7981 */ /* 0x000f22000c1e9900 */
[----:B------:R-:W-:-:S03]  /*0580*/  FFMA R15, R26, R15, R27 ;  /* 0x0000000f1a0f7223 */ /* 0x000fc6000000001b */
        /* <DEDUP_REMOVED lines=25> */
[----:B------:R-:W4:Y:S04]  /*0720*/  LDG.E.CONSTANT R27, desc[UR8][R18.64+0x80] ;  /* 0x00008008121b7981 */ /* 0x000f28000c1e9900 */
[----:B------:R-:W5:Y:S01]  /*0730*/  LDG.E.CONSTANT R28, desc[UR8][R18.64+0x84] ;  /* 0x00008408121c7981 */ /* 0x000f62000c1e9900 */
[----:B------:R-:W-:-:S03]  /*0740*/  FFMA R13, R26, R15, R13 ;  /* 0x0000000f1a0d7223 */ /* 0x000fc6000000000d */
[----:B------:R-:W3:Y:S01]  /*0750*/  LDG.E.CONSTANT R26, desc[UR8][R18.64+0x8c] ;  /* 0x00008c08121a7981 */ /* 0x000ee2000c1e9900 */
[----:B0-----:R-:W-:-:S03]  /*0760*/  FFMA R13, R8, R21, R13 ;  /* 0x00000015080d7223 */ /* 0x001fc6000000000d */
[----:B------:R-:W3:Y:S01]  /*0770*/  LDG.E.CONSTANT R21, desc[UR8][R18.64+0x90] ;  /* 0x0000900812157981 */ /* 0x000ee2000c1e9900 */
[----:B------:R-:W-:-:S03]  /*0780*/  FFMA R22, R22, R9, R13 ;  /* 0x0000000916167223 */ /* 0x000fc6000000000d */
[----:B------:R-:W0:Y:S01]  /*0790*/  LDS.128 R12, [R4+0x90] ;  /* 0x00009000040c7984 */ /* 0x000e220000000c00 */
[----:B------:R-:W-:-:S03]  /*07a0*/  FFMA R7, R7, R10, R22 ;  /* 0x0000000a07077223 */ /* 0x000fc60000000016 */
[----:B------:R-:W3:Y:S01]  /*07b0*/  LDG.E.CONSTANT R22, desc[UR8][R18.64+0x94] ;  /* 0x0000940812167981 */ /* 0x000ee2000c1e9900 */
[----:B------:R-:W-:-:S03]  /*07c0*/  FFMA R11, R20, R11, R7 ;  /* 0x0000000b140b7223 */ /* 0x000fc60000000007 */
[----:B------:R-:W3:Y:S04]  /*07d0*/  LDG.E.CONSTANT R7, desc[UR8][R18.64+0x98] ;  /* 0x0000980812077981 */ /* 0x000ee8000c1e9900 */
[----:B------:R-:W3:Y:S01]  /*07e0*/  LDG.E.CONSTANT R20, desc[UR8][R18.64+0x9c] ;  /* 0x00009c0812147981 */ /* 0x000ee2000c1e9900 */
[----:B0-----:R-:W-:-:S03]  /*07f0*/  FFMA R11, R12, R23, R11 ;  /* 0x000000170c0b7223 */ /* 0x001fc6000000000b */
[----:B------:R-:W3:Y:S01]  /*0800*/  LDG.E.CONSTANT R23, desc[UR8][R18.64+0xa0] ;  /* 0x0000a00812177981 */ /* 0x000ee2000c1e9900 */
[----:B------:R-:W-:-:S03]  /*0810*/  FFMA R8, R24, R13, R11 ;  /* 0x0000000d18087223 */ /* 0x000fc6000000000b */
[----:B------:R-:W3:Y:S01]  /*0820*/  LDG.E.CONSTANT R24, desc[UR8][R18.64+0xa4] ;  /* 0x0000a40812187981 */ /* 0x000ee2000c1e9900 */
[----:B--2---:R-:W-:-:S03]  /*0830*/  FFMA R29, R29, R14, R8 ;  /* 0x0000000e1d1d7223 */ /* 0x004fc60000000008 */
[----:B------:R-:W-:Y:S01]  /*0840*/  LDS.128 R8, [R4+0xb0] ;  /* 0x0000b00004087984 */ /* 0x000fe20000000c00 */
[----:B------:R-:W-:-:S03]  /*0850*/  FFMA R29, R30, R15, R29 ;  /* 0x0000000f1e1d7223 */ /* 0x000fc6000000001d */
[----:B------:R-:W4:Y:S04]  /*0860*/  LDS.128 R12, [R4+0xa0] ;  /* 0x0000a000040c7984 */ /* 0x000f280000000c00 */
[----:B------:R-:W2:Y:S01]  /*0870*/  LDG.E.CONSTANT R30, desc[UR8][R18.64+0xb0] ;  /* 0x0000b008121e7981 */ /* 0x000ea2000c1e9900 */
[----:B----4-:R-:W-:-:S03]  /*0880*/  FFMA R27, R12, R27, R29 ;  /* 0x0000001b0c1b7223 */ /* 0x010fc6000000001d */
[----:B------:R-:W4:Y:S01]  /*0890*/  LDG.E.CONSTANT R29, desc[UR8][R18.64+0xb4] ;  /* 0x0000b408121d7981 */ /* 0x000f22000c1e9900 */
[----:B-----5:R-:W-:-:S03]  /*08a0*/  FFMA R28, R28, R13, R27 ;  /* 0x0000000d1c1c7223 */ /* 0x020fc6000000001b */
[----:B------:R-:W5:Y:S01]  /*08b0*/  LDG.E.CONSTANT R27, desc[UR8][R18.64+0xb8] ;  /* 0x0000b808121b7981 */ /* 0x000f62000c1e9900 */
[----:B---3--:R-:W-:-:S03]  /*08c0*/  FFMA R25, R25, R14, R28 ;  /* 0x0000000e19197223 */ /* 0x008fc6000000001c */
[----:B------:R-:W3:Y:S01]  /*08d0*/  LDG.E.CONSTANT R28, desc[UR8][R18.64+0xdc] ;  /* 0x0000dc08121c7981 */ /* 0x000ee2000c1e9900 */
[----:B------:R-:W-:-:S03]  /*08e0*/  FFMA R15, R26, R15, R25 ;  /* 0x0000000f1a0f7223 */ /* 0x000fc60000000019 */
[----:B------:R-:W3:Y:S04]  /*08f0*/  LDG.E.CONSTANT R26, desc[UR8][R18.64+0xbc] ;  /* 0x0000bc08121a7981 */ /* 0x000ee8000c1e9900 */
[----:B------:R-:W3:Y:S01]  /*0900*/  LDG.E.CONSTANT R25, desc[UR8][R18.64+0xd0] ;  /* 0x0000d00812197981 */ /* 0x000ee2000c1e9900 */
[----:B------:R-:W-:-:S03]  /*0910*/  FFMA R15, R8, R21, R15 ;  /* 0x00000015080f7223 */ /* 0x000fc6000000000f */
        /* <DEDUP_REMOVED lines=8> */
[----:B0-----:R-:W-:-:S04]  /*09a0*/  FFMA R23, R12, R23, R11 ;  /* 0x000000170c177223 */ /* 0x001fc8000000000b */
[----:B------:R-:W-:Y:S02]  /*09b0*/  FFMA R8, R24, R13, R23 ;  /* 0x0000000d18087223 */ /* 0x000fe40000000017 */
[----:B------:R-:W3:Y:S04]  /*09c0*/  LDG.E.CONSTANT R24, desc[UR8][R18.64+0xd4] ;  /* 0x0000d40812187981 */ /* 0x000ee8000c1e9900 */
[----:B------:R-:W3:Y:S01]  /*09d0*/  LDG.E.CONSTANT R23, desc[UR8][R18.64+0xd8] ;  /* 0x0000d80812177981 */ /* 0x000ee2000c1e9900 */
[----:B------:R-:W-:-:S03]  /*09e0*/  FFMA R31, R31, R14, R8 ;  /* 0x0000000e1f1f7223 */ /* 0x000fc60000000008 */
[----:B------:R-:W-:Y:S01]  /*09f0*/  LDS.128 R8, [R4+0xe0] ;  /* 0x0000e00004087984 */ /* 0x000fe20000000c00 */
[----:B------:R-:W-:-:S03]  /*0a00*/  FFMA R31, R32, R15, R31 ;  /* 0x0000000f201f7223 */ /* 0x000fc6000000001f */
[----:B------:R-:W2:Y:S01]  /*0a10*/  LDS.128 R12, [R4+0xd0] ;  /* 0x0000d000040c7984 */ /* 0x000ea20000000c00 */
[----:B------:R-:W-:Y:S01]  /*0a20*/  ISETP.GE.U32.AND P1, PT, R6, 0x100, PT ;  /* 0x000001000600780c */ /* 0x000fe20003f26070 */
[----:B--2---:R-:W-:-:S04]  /*0a30*/  FFMA R12, R12, R30, R31 ;  /* 0x0000001e0c0c7223 */ /* 0x004fc8000000001f */
[----:B----4-:R-:W-:-:S04]  /*0a40*/  FFMA R12, R29, R13, R12 ;  /* 0x0000000d1d0c7223 */ /* 0x010fc8000000000c */
[----:B-----5:R-:W-:-:S04]  /*0a50*/  FFMA R27, R27, R14, R12 ;  /* 0x0000000e1b1b7223 */ /* 0x020fc8000000000c */
[----:B---3--:R-:W-:Y:S02]  /*0a60*/  FFMA R27, R26, R15, R27 ;  /* 0x0000000f1a1b7223 */ /* 0x008fe4000000001b */
[----:B------:R-:W0:Y:S02]  /*0a70*/  LDS.128 R12, [R4+0xf0] ;  /* 0x0000f000040c7984 */ /* 0x000e240000000c00 */
[----:B------:R-:W-:-:S04]  /*0a80*/  FFMA R7, R8, R7, R27 ;  /* 0x0000000708077223 */ /* 0x000fc8000000001b */
[----:B------:R-:W-:-:S04]  /*0a90*/  FFMA R20, R20, R9, R7 ;  /* 0x0000000914147223 */ /* 0x000fc80000000007 */
[----:B------:R-:W-:-:S04]  /*0aa0*/  FFMA R21, R21, R10, R20 ;  /* 0x0000000a15157223 */ /* 0x000fc80000000014 */
[----:B------:R-:W-:-:S04]  /*0ab0*/  FFMA R11, R22, R11, R21 ;  /* 0x0000000b160b7223 */ /* 0x000fc80000000015 */
[----:B0-----:R-:W-:Y:S01]  /*0ac0*/  FFMA R11, R12, R25, R11 ;  /* 0x000000190c0b7223 */ /* 0x001fe2000000000b */
[----:B------:R-:W-:-:S04]  /*0ad0*/  IADD3 R7, PT, PT, R5, 0x100, RZ ;  /* 0x0000010005077810 */ /* 0x000fc80007ffe0ff */
[----:B------:R-:W-:-:S04]  /*0ae0*/  LEA R7, R2, R7, 0x18 ;  /* 0x0000000702077211 */ /* 0x000fc800078ec0ff */
[----:B------:R-:W-:Y:S01]  /*0af0*/  LEA R8, R6, R7, 0x2 ;  /* 0x0000000706087211 */ /* 0x000fe200078e10ff */
[----:B------:R-:W-:-:S04]  /*0b00*/  FFMA R24, R24, R13, R11 ;  /* 0x0000000d18187223 */ /* 0x000fc8000000000b */
[----:B------:R-:W-:-:S04]  /*0b10*/  FFMA R23, R23, R14, R24 ;  /* 0x0000000e17177223 */ /* 0x000fc80000000018 */
[----:B------:R-:W-:-:S04]  /*0b20*/  FFMA R15, R28, R15, R23 ;  /* 0x0000000f1c0f7223 */ /* 0x000fc80000000017 */
[----:B------:R-:W-:-:S05]  /*0b30*/  FMUL R15, R15, 0.125 ;  /* 0x3e0000000f0f7820 */ /* 0x000fca0000400000 */
[----:B------:R1:W-:Y:S01]  /*0b40*/  STS [R8], R15 ;  /* 0x0000000f08007388 */ /* 0x0003e20000000800 */
[----:B------:R-:W-:Y:S01]  /*0b50*/  IADD3 R6, PT, PT, R6, 0x100, RZ ;  /* 0x0000010006067810 */ /* 0x000fe20007ffe0ff */
[----:B------:R-:W-:Y:S06]  /*0b60*/  @!P1 BRA `(.L_x_4) ;  /* 0xfffffff4009c9947 */ /* 0x000fec000383ffff */
.L_x_3:
[----:B------:R-:W-:Y:S05]  /*0b70*/  BSYNC.RECONVERGENT B0 ;  /* 0x0000000000007941 */ /* 0x000fea0003800200 */
.L_x_2:
[----:B------:R-:W-:Y:S01]  /*0b80*/  BAR.SYNC.DEFER_BLOCKING 0x0 ;  /* 0x0000000000007b1d */ /* 0x000fe20000010000 */
[----:B------:R-:W-:-:S05]  /*0b90*/  ISETP.NE.AND P1, PT, R0, RZ, PT ;  /* 0x000000ff0000720c */ /* 0x000fca0003f25270 */
[----:B------:R-:W-:Y:S08]  /*0ba0*/  BSSY.RECONVERGENT B0, `(.L_x_5) ;  /* 0x0000025000007945 */ /* 0x000ff00003800200 */
[----:B------:R-:W-:Y:S05]  /*0bb0*/  @P1 BRA `(.L_x_6) ;  /* 0x00000000008c1947 */ /* 0x000fea0003800000 */
[----:B------:R-:W2:Y:S01]  /*0bc0*/  S2UR UR6, SR_CgaCtaId ;  /* 0x00000000000679c3 */ /* 0x000ea20000008800 */
[----:B------:R-:W-:Y:S01]  /*0bd0*/  UMOV UR4, 0x400 ;  /* 0x0000040000047882 */ /* 0x000fe20000000000 */
[----:B------:R-:W-:Y:S01]  /*0be0*/  HFMA2 R2, -RZ, RZ, 0, 3.814697265625e-06 ;  /* 0x00000040ff027431 */ /* 0x000fe200000001ff */
[----:B------:R-:W-:Y:S01]  /*0bf0*/  UIADD3 UR5, UPT, UPT, UR4, 0x100, URZ ;  /* 0x0000010004057890 */ /* 0x000fe2000fffe0ff */
[----:B------:R-:W-:-:S03]  /*0c00*/  MOV R26, 0xff800000 ;  /* 0xff800000001a7802 */ /* 0x000fc60000000f00 */
[----:B--2---:R-:W-:-:S12]  /*0c10*/  ULEA UR5, UR6, UR5, 0x18 ;  /* 0x0000000506057291 */ /* 0x004fd8000f8ec0ff */
.L_x_7:
[----:B------:R-:W2:Y:S04]  /*0c20*/  LDS.128 R16, [R2+UR5+-0x40] ;  /* 0xffffc00502107984 */ /* 0x000ea80008000c00 */
[----:B------:R-:W3:Y:S04]  /*0c30*/  LDS.128 R20, [R2+UR5+-0x30] ;  /* 0xffffd00502147984 */ /* 0x000ee80008000c00 */
[----:B0-----:R-:W0:Y:S04]  /*0c40*/  LDS.128 R4, [R2+UR5+-0x20] ;  /* 0xffffe00502047984 */ /* 0x001e280008000c00 */
[----:B-1----:R-:W1:Y:S04]  /*0c50*/  LDS.128 R8, [R2+UR5+-0x10] ;  /* 0xfffff00502087984 */ /* 0x002e680008000c00 */
[----:B------:R-:W4:Y:S01]  /*0c60*/  LDS.128 R12, [R2+UR5] ;  /* 0x00000005020c7984 */ /* 0x000f220008000c00 */
[----:B--2---:R-:W-:-:S04]  /*0c70*/  FMNMX3 R16, R26, R16, R17, !PT ;  /* 0x000000101a107276 */ /* 0x004fc80007800011 */
[----:B------:R-:W-:Y:S02]  /*0c80*/  FMNMX3 R24, R16, R18, R19, !PT ;  /* 0x0000001210187276 */ /* 0x000fe40007800013 */
[----:B------:R-:W2:Y:S02]  /*0c90*/  LDS.128 R16, [R2+UR5+0x10] ;  /* 0x0000100502107984 */ /* 0x000ea40008000c00 */
[----:B---3--:R-:W-:-:S04]  /*0ca0*/  FMNMX3 R20, R24, R20, R21, !PT ;  /* 0x0000001418147276 */ /* 0x008fc80007800015 */
[----:B------:R-:W-:Y:S02]  /*0cb0*/  FMNMX3 R24, R20, R22, R23, !PT ;  /* 0x0000001614187276 */ /* 0x000fe40007800017 */
[----:B------:R-:W3:Y:S02]  /*0cc0*/  LDS.128 R20, [R2+UR5+0x20] ;  /* 0x0000200502147984 */ /* 0x000ee40008000c00 */
[----:B0-----:R-:W-:Y:S02]  /*0cd0*/  FMNMX3 R4, R24, R4, R5, !PT ;  /* 0x0000000418047276 */ /* 0x001fe40007800005 */
[----:B------:R0:W5:Y:S02]  /*0ce0*/  LDS.128 R24, [R2+UR5+0x30] ;  /* 0x0000300502187984 */ /* 0x0001640008000c00 */
[----:B------:R-:W-:-:S04]  /*0cf0*/  FMNMX3 R4, R4, R6, R7, !PT ;  /* 0x0000000604047276 */ /* 0x000fc80007800007 */
[----:B-1----:R-:W-:Y:S02]  /*0d00*/  FMNMX3 R4, R4, R8, R9, !PT ;  /* 0x0000000804047276 */ /* 0x002fe40007800009 */
[----:B0-----:R-:W-:Y:S02]  /*0d10*/  IADD3 R2, PT, PT, R2, 0x80, RZ ;  /* 0x0000008002027810 */ /* 0x001fe40007ffe0ff */
[----:B------:R-:W-:Y:S02]  /*0d20*/  FMNMX3 R4, R4, R10, R11, !PT ;  /* 0x0000000a04047276 */ /* 0x000fe4000780000b */
[----:B------:R-:W-:Y:S02]  /*0d30*/  ISETP.NE.AND P2, PT, R2, 0x840, PT ;  /* 0x000008400200780c */ /* 0x000fe40003f45270 */
[----:B----4-:R-:W-:-:S04]  /*0d40*/  FMNMX3 R4, R4, R12, R13, !PT ;  /* 0x0000000c04047276 */ /* 0x010fc8000780000d */
[----:B------:R-:W-:-:S04]  /*0d50*/  FMNMX3 R4, R4, R14, R15, !PT ;  /* 0x0000000e04047276 */ /* 0x000fc8000780000f */
[----:B--2---:R-:W-:-:S04]  /*0d60*/  FMNMX3 R4, R4, R16, R17, !PT ;  /* 0x0000001004047276 */ /* 0x004fc80007800011 */
[----:B------:R-:W-:-:S04]  /*0d70*/  FMNMX3 R4, R4, R18, R19, !PT ;  /* 0x0000001204047276 */ /* 0x000fc80007800013 */
[----:B---3--:R-:W-:-:S04]  /*0d80*/  FMNMX3 R4, R4, R20, R21, !PT ;  /* 0x0000001404047276 */ /* 0x008fc80007800015 */
[----:B------:R-:W-:-:S04]  /*0d90*/  FMNMX3 R4, R4, R22, R23, !PT ;  /* 0x0000001604047276 */ /* 0x000fc80007800017 */
[----:B-----5:R-:W-:-:S04]  /*0da0*/  FMNMX3 R4, R4, R24, R25, !PT ;  /* 0x0000001804047276 */ /* 0x020fc80007800019 */
[----:B------:R-:W-:Y:S01]  /*0db0*/  FMNMX3 R26, R4, R26, R27, !PT ;  /* 0x0000001a041a7276 */ /* 0x000fe2000780001b */
[----:B------:R-:W-:Y:S06]  /*0dc0*/  @P2 BRA `(.L_x_7) ;  /* 0xfffffffc00942947 */ /* 0x000fec000383ffff */
[----:B------:R-:W-:-:S09]  /*0dd0*/  ULEA UR4, UR6, UR4, 0x18 ;  /* 0x0000000406047291 */ /* 0x000fd2000f8ec0ff */
[----:B------:R2:W-:Y:S03]  /*0de0*/  STS [UR4+0x900], R26 ;  /* 0x0009001aff007988 */ /* 0x0005e60008000804 */
.L_x_6:
[----:B------:R-:W-:Y:S05]  /*0df0*/  BSYNC.RECONVERGENT B0 ;  /* 0x0000000000007941 */ /* 0x000fea0003800200 */
.L_x_5:
[----:B------:R-:W-:Y:S06]  /*0e00*/  BAR.SYNC.DEFER_BLOCKING 0x0 ;  /* 0x0000000000007b1d */ /* 0x000fec0000010000 */
[----:B------:R-:W-:Y:S04]  /*0e10*/  BSSY.RECONVERGENT B0, `(.L_x_8) ;  /* 0x000001b000007945 */ /* 0x000fe80003800200 */
[----:B------:R-:W-:Y:S05]  /*0e20*/  @P0 BRA `(.L_x_9) ;  /* 0x0000000000640947 */ /* 0x000fea0003800000 */
[----:B------:R-:W3:Y:S01]  /*0e30*/  S2UR UR5, SR_CgaCtaId ;  /* 0x00000000000579c3 */ /* 0x000ee20000008800 */
[----:B------:R-:W-:Y:S01]  /*0e40*/  UMOV UR4, 0x400 ;  /* 0x0000040000047882 */ /* 0x000fe20000000000 */
[----:B------:R-:W-:Y:S01]  /*0e50*/  HFMA2 R10, -RZ, RZ, 0.96630859375, -0.0022525787353515625 ;  /* 0x3bbb989dff0a7431 */ /* 0x000fe200000001ff */
[----:B------:R-:W-:Y:S02]  /*0e60*/  MOV R5, R0 ;  /* 0x0000000000057202 */ /* 0x000fe40000000f00 */
[----:B------:R-:W-:Y:S01]  /*0e70*/  MOV R9, 0x437c0000 ;  /* 0x437c000000097802 */ /* 0x000fe20000000f00 */
[----:B---3--:R-:W-:Y:S02]  /*0e80*/  ULEA UR6, UR5, UR4, 0x18 ;  /* 0x0000000405067291 */ /* 0x008fe4000f8ec0ff */
[----:B------:R-:W-:-:S04]  /*0e90*/  UIADD3 UR4, UPT, UPT, UR4, 0x100, URZ ;  /* 0x0000010004047890 */ /* 0x000fc8000fffe0ff */
[----:B------:R-:W-:-:S03]  /*0ea0*/  ULEA UR4, UR5, UR4, 0x18 ;  /* 0x0000000405047291 */ /* 0x000fc6000f8ec0ff */
[----:B------:R-:W3:Y:S03]  /*0eb0*/  LDS R2, [UR6+0x900] ;  /* 0x00090006ff027984 */ /* 0x000ee60008000800 */
[----:B0-----:R-:W-:-:S07]  /*0ec0*/  LEA R4, R0, UR4, 0x2 ;  /* 0x0000000400047c11 */ /* 0x001fce000f8e10ff */
.L_x_10:
[----:B------:R-:W3:Y:S01]  /*0ed0*/  LDS R7, [R4] ;  /* 0x0000000004077984 */ /* 0x000ee20000000800 */
[C---:B------:R-:W-:Y:S02]  /*0ee0*/  ISETP.GE.U32.AND P2, PT, R5.reuse, 0x100, PT ;  /* 0x000001000500780c */ /* 0x040fe40003f46070 */
[----:B------:R-:W-:Y:S01]  /*0ef0*/  IADD3 R5, PT, PT, R5, 0x100, RZ ;  /* 0x0000010005057810 */ /* 0x000fe20007ffe0ff */
[----:B---3--:R-:W-:-:S04]  /*0f00*/  FADD R7, -R2, R7 ;  /* 0x0000000702077221 */ /* 0x008fc80000000100 */
[----:B------:R-:W-:-:S04]  /*0f10*/  FFMA.SAT R6, R7, R10, 0.5 ;  /* 0x3f00000007067423 */ /* 0x000fc8000000200a */
[----:B------:R-:W-:-:S04]  /*0f20*/  FFMA.RM R6, R6, R9, 12582913 ;  /* 0x4b40000106067423 */ /* 0x000fc80000004009 */
[C---:B-1----:R-:W-:Y:S01]  /*0f30*/  FADD R8, R6.reuse, -12583039 ;  /* 0xcb40007f06087421 */ /* 0x042fe20000000000 */
[----:B------:R-:W-:-:S03]  /*0f40*/  SHF.L.U32 R6, R6, 0x17, RZ ;  /* 0x0000001706067819 */ /* 0x000fc600000006ff */
[----:B------:R-:W-:-:S04]  /*0f50*/  FFMA R8, R7, 1.4426950216293334961, -R8 ;  /* 0x3fb8aa3b07087823 */ /* 0x000fc80000000808 */
[----:B------:R-:W-:-:S04]  /*0f60*/  FFMA R8, R7, 1.925963033500011079e-08, R8 ;  /* 0x32a5706007087823 */ /* 0x000fc80000000008 */
[----:B------:R-:W0:Y:S02]  /*0f70*/  MUFU.EX2 R7, R8 ;  /* 0x0000000800077308 */ /* 0x000e240000000800 */
[----:B0-----:R-:W-:-:S05]  /*0f80*/  FMUL R7, R6, R7 ;  /* 0x0000000706077220 */ /* 0x001fca0000400000 */
[----:B------:R0:W-:Y:S02]  /*0f90*/  STS [R4], R7 ;  /* 0x0000000704007388 */ /* 0x0001e40000000800 */
[----:B0-----:R-:W-:Y:S01]  /*0fa0*/  IADD3 R4, PT, PT, R4, 0x400, RZ ;  /* 0x0000040004047810 */ /* 0x001fe20007ffe0ff */
[----:B------:R-:W-:Y:S06]  /*0fb0*/  @!P2 BRA `(.L_x_10) ;  /* 0xfffffffc00c4a947 */ /* 0x000fec000383ffff */
.L_x_9:
[----:B------:R-:W-:Y:S05]  /*0fc0*/  BSYNC.RECONVERGENT B0 ;  /* 0x0000000000007941 */ /* 0x000fea0003800200 */
.L_x_8:
[----:B------:R-:W-:Y:S06]  /*0fd0*/  BAR.SYNC.DEFER_BLOCKING 0x0 ;  /* 0x0000000000007b1d */ /* 0x000fec0000010000 */
[----:B------:R-:W-:Y:S04]  /*0fe0*/  BSSY.RECONVERGENT B0, `(.L_x_11) ;  /* 0x0000035000007945 */ /* 0x000fe80003800200 */
[----:B------:R-:W-:Y:S05]  /*0ff0*/  @P1 BRA `(.L_x_12) ;  /* 0x0000000000cc1947 */ /* 0x000fea0003800000 */
[----:B------:R-:W3:Y:S01]  /*1000*/  S2UR UR6, SR_CgaCtaId ;  /* 0x00000000000679c3 */ /* 0x000ee20000008800 */
[----:B------:R-:W-:Y:S01]  /*1010*/  UMOV UR4, 0x400 ;  /* 0x0000040000047882 */ /* 0x000fe20000000000 */
[----:B-1----:R-:W-:Y:S01]  /*1020*/  HFMA2 R15, -RZ, RZ, 0, 0 ;  /* 0x00000000ff0f7431 */ /* 0x002fe200000001ff */
[----:B------:R-:W-:Y:S01]  /*1030*/  UIADD3 UR5, UPT, UPT, UR4, 0x100, URZ ;  /* 0x0000010004057890 */ /* 0x000fe2000fffe0ff */
[----:B------:R-:W-:-:S03]  /*1040*/  MOV R2, 0x40 ;  /* 0x0000004000027802 */ /* 0x000fc60000000f00 */
[----:B---3--:R-:W-:-:S12]  /*1050*/  ULEA UR5, UR6, UR5, 0x18 ;  /* 0x0000000506057291 */ /* 0x008fd8000f8ec0ff */
.L_x_13:
[----:B0-----:R-:W0:Y:S04]  /*1060*/  LDS.128 R4, [R2+UR5+-0x40] ;  /* 0xffffc00502047984 */ /* 0x001e280008000c00 */
[----:B------:R-:W1:Y:S04]  /*1070*/  LDS.128 R16, [R2+UR5+-0x30] ;  /* 0xffffd00502107984 */ /* 0x000e680008000c00 */
[----:B------:R-:W3:Y:S01]  /*1080*/  LDS.128 R8, [R2+UR5+-0x20] ;  /* 0xffffe00502087984 */ /* 0x000ee20008000c00 */
[----:B0-----:R-:W-:-:S03]  /*1090*/  FADD R4, R4, R15 ;  /* 0x0000000f04047221 */ /* 0x001fc60000000000 */
[----:B------:R-:W0:Y:S01]  /*10a0*/  LDS.128 R12, [R2+UR5+-0x10] ;  /* 0xfffff005020c7984 */ /* 0x000e220008000c00 */
[----:B------:R-:W-:-:S04]  /*10b0*/  FADD R5, R4, R5 ;  /* 0x0000000504057221 */ /* 0x000fc80000000000 */
[----:B------:R-:W-:-:S04]  /*10c0*/  FADD R6, R5, R6 ;  /* 0x0000000605067221 */ /* 0x000fc80000000000 */
[----:B------:R-:W-:-:S04]  /*10d0*/  FADD R7, R6, R7 ;  /* 0x0000000706077221 */ /* 0x000fc80000000000 */
[----:B-1----:R-:W-:Y:S02]  /*10e0*/  FADD R16, R7, R16 ;  /* 0x0000001007107221 */ /* 0x002fe40000000000 */
[----:B------:R-:W1:Y:S02]  /*10f0*/  LDS.128 R4, [R2+UR5] ;  /* 0x0000000502047984 */ /* 0x000e640008000c00 */
[----:B------:R-:W-:-:S04]  /*1100*/  FADD R17, R16, R17 ;  /* 0x0000001110117221 */ /* 0x000fc80000000000 */
[----:B------:R-:W-:-:S04]  /*1110*/  FADD R18, R17, R18 ;  /* 0x0000001211127221 */ /* 0x000fc80000000000 */
[----:B------:R-:W-:-:S04]  /*1120*/  FADD R19, R18, R19 ;  /* 0x0000001312137221 */ /* 0x000fc80000000000 */
[----:B---3--:R-:W-:Y:S02]  /*1130*/  FADD R8, R19, R8 ;  /* 0x0000000813087221 */ /* 0x008fe40000000000 */
[----:B------:R-:W3:Y:S02]  /*1140*/  LDS.128 R16, [R2+UR5+0x10] ;  /* 0x0000100502107984 */ /* 0x000ee40008000c00 */
[----:B------:R-:W-:-:S04]  /*1150*/  FADD R9, R8, R9 ;  /* 0x0000000908097221 */ /* 0x000fc80000000000 */
[----:B------:R-:W-:-:S04]  /*1160*/  FADD R10, R9, R10 ;  /* 0x0000000a090a7221 */ /* 0x000fc80000000000 */
[----:B------:R-:W-:-:S04]  /*1170*/  FADD R11, R10, R11 ;  /* 0x0000000b0a0b7221 */ /* 0x000fc80000000000 */
[----:B0-----:R-:W-:Y:S02]  /*1180*/  FADD R12, R11, R12 ;  /* 0x0000000c0b0c7221 */ /* 0x001fe40000000000 */
[----:B------:R-:W0:Y:S02]  /*1190*/  LDS.128 R8, [R2+UR5+0x20] ;  /* 0x0000200502087984 */ /* 0x000e240008000c00 */
[----:B------:R-:W-:-:S04]  /*11a0*/  FADD R13, R12, R13 ;  /* 0x0000000d0c0d7221 */ /* 0x000fc80000000000 */
[----:B------:R-:W-:-:S04]  /*11b0*/  FADD R14, R13, R14 ;  /* 0x0000000e0d0e7221 */ /* 0x000fc80000000000 */
[----:B------:R-:W-:-:S04]  /*11c0*/  FADD R15, R14, R15 ;  /* 0x0000000f0e0f7221 */ /* 0x000fc80000000000 */
[----:B-1----:R-:W-:Y:S02]  /*11d0*/  FADD R4, R15, R4 ;  /* 0x000000040f047221 */ /* 0x002fe40000000000 */
[----:B------:R1:W4:Y:S02]  /*11e0*/  LDS.128 R12, [R2+UR5+0x30] ;  /* 0x00003005020c7984 */ /* 0x0003240008000c00 */
[----:B------:R-:W-:-:S04]  /*11f0*/  FADD R5, R4, R5 ;  /* 0x0000000504057221 */ /* 0x000fc80000000000 */
[----:B------:R-:W-:Y:S01]  /*1200*/  FADD R6, R5, R6 ;  /* 0x0000000605067221 */ /* 0x000fe20000000000 */
[----:B-1----:R-:W-:-:S03]  /*1210*/  IADD3 R2, PT, PT, R2, 0x80, RZ ;  /* 0x0000008002027810 */ /* 0x002fc60007ffe0ff */
[----:B------:R-:W-:Y:S01]  /*1220*/  FADD R7, R6, R7 ;  /* 0x0000000706077221 */ /* 0x000fe20000000000 */
[----:B------:R-:W-:-:S03]  /*1230*/  ISETP.NE.AND P1, PT, R2, 0x840, PT ;  /* 0x000008400200780c */ /* 0x000fc60003f25270 */
[----:B---3--:R-:W-:-:S04]  /*1240*/  FADD R16, R7, R16 ;  /* 0x0000001007107221 */ /* 0x008fc80000000000 */
[----:B------:R-:W-:-:S04]  /*1250*/  FADD R17, R16, R17 ;  /* 0x0000001110117221 */ /* 0x000fc80000000000 */
[----:B------:R-:W-:-:S04]  /*1260*/  FADD R18, R17, R18 ;  /* 0x0000001211127221 */ /* 0x000fc80000000000 */
[----:B------:R-:W-:-:S04]  /*1270*/  FADD R19, R18, R19 ;  /* 0x0000001312137221 */ /* 0x000fc80000000000 */
[----:B0-----:R-:W-:-:S04]  /*1280*/  FADD R8, R19, R8 ;  /* 0x0000000813087221 */ /* 0x001fc80000000000 */
[----:B------:R-:W-:-:S04]  /*1290*/  FADD R9, R8, R9 ;  /* 0x0000000908097221 */ /* 0x000fc80000000000 */
[----:B------:R-:W-:-:S04]  /*12a0*/  FADD R10, R9, R10 ;  /* 0x0000000a090a7221 */ /* 0x000fc80000000000 */
[----:B------:R-:W-:-:S04]  /*12b0*/  FADD R11, R10, R11 ;  /* 0x0000000b0a0b7221 */ /* 0x000fc80000000000 */
[----:B----4-:R-:W-:-:S04]  /*12c0*/  FADD R12, R11, R12 ;  /* 0x0000000c0b0c7221 */ /* 0x010fc80000000000 */
[----:B------:R-:W-:-:S04]  /*12d0*/  FADD R13, R12, R13 ;  /* 0x0000000d0c0d7221 */ /* 0x000fc80000000000 */
[----:B------:R-:W-:-:S04]  /*12e0*/  FADD R14, R13, R14 ;  /* 0x0000000e0d0e7221 */ /* 0x000fc80000000000 */
[----:B------:R-:W-:Y:S01]  /*12f0*/  FADD R15, R14, R15 ;  /* 0x0000000f0e0f7221 */ /* 0x000fe20000000000 */
[----:B------:R-:W-:Y:S06]  /*1300*/  @P1 BRA `(.L_x_13) ;  /* 0xfffffffc00541947 */ /* 0x000fec000383ffff */
[----:B------:R-:W-:-:S09]  /*1310*/  ULEA UR4, UR6, UR4, 0x18 ;  /* 0x0000000406047291 */ /* 0x000fd2000f8ec0ff */
[----:B------:R3:W-:Y:S03]  /*1320*/  STS [UR4+0x904], R15 ;  /* 0x0009040fff007988 */ /* 0x0007e60008000804 */
.L_x_12:
[----:B------:R-:W-:Y:S05]  /*1330*/  BSYNC.RECONVERGENT B0 ;  /* 0x0000000000007941 */ /* 0x000fea0003800200 */
.L_x_11:
[----:B------:R-:W-:Y:S06]  /*1340*/  BAR.SYNC.DEFER_BLOCKING 0x0 ;  /* 0x0000000000007b1d */ /* 0x000fec0000010000 */
[----:B------:R-:W-:Y:S04]  /*1350*/  BSSY.RECONVERGENT B0, `(.L_x_14) ;  /* 0x000001d000007945 */ /* 0x000fe80003800200 */
[----:B------:R-:W-:Y:S05]  /*1360*/  @P0 BRA `(.L_x_15) ;  /* 0x00000000006c0947 */ /* 0x000fea0003800000 */
[----:B------:R-:W4:Y:S01]  /*1370*/  S2UR UR5, SR_CgaCtaId ;  /* 0x00000000000579c3 */ /* 0x000f220000008800 */
[----:B------:R-:W-:Y:S01]  /*1380*/  UMOV UR4, 0x400 ;  /* 0x0000040000047882 */ /* 0x000fe20000000000 */
[----:B0-----:R-:W-:Y:S01]  /*1390*/  MOV R4, R0 ;  /* 0x0000000000047202 */ /* 0x001fe20000000f00 */
[----:B----4-:R-:W-:Y:S02]  /*13a0*/  ULEA UR6, UR5, UR4, 0x18 ;  /* 0x0000000405067291 */ /* 0x010fe4000f8ec0ff */
[----:B------:R-:W-:-:S04]  /*13b0*/  UIADD3 UR4, UPT, UPT, UR4, 0x100, URZ ;  /* 0x0000010004047890 */ /* 0x000fc8000fffe0ff */
[----:B------:R-:W-:-:S03]  /*13c0*/  ULEA UR4, UR5, UR4, 0x18 ;  /* 0x0000000405047291 */ /* 0x000fc6000f8ec0ff */
[----:B------:R-:W0:Y:S03]  /*13d0*/  LDS R5, [UR6+0x904] ;  /* 0x00090406ff057984 */ /* 0x000e260008000800 */
[----:B------:R-:W-:-:S07]  /*13e0*/  LEA R6, R0, UR4, 0x2 ;  /* 0x0000000400067c11 */ /* 0x000fce000f8e10ff */
.L_x_18:
[----:B------:R-:W4:Y:S01]  /*13f0*/  LDS R2, [R6] ;  /* 0x0000000006027984 */ /* 0x000f220000000800 */
[----:B01----:R-:W0:Y:S01]  /*1400*/  MUFU.RCP R8, R5 ;  /* 0x0000000500087308 */ /* 0x003e220000001000 */
[----:B------:R-:W-:Y:S01]  /*1410*/  BSSY.RECONVERGENT B1, `(.L_x_16) ;  /* 0x000000d000017945 */ /* 0x000fe20003800200 */
[C---:B------:R-:W-:Y:S02]  /*1420*/  ISETP.GE.U32.AND P2, PT, R4.reuse, 0x100, PT ;  /* 0x000001000400780c */ /* 0x040fe40003f46070 */
[----:B------:R-:W-:Y:S01]  /*1430*/  IADD3 R4, PT, PT, R4, 0x100, RZ ;  /* 0x0000010004047810 */ /* 0x000fe20007ffe0ff */
[----:B0-----:R-:W-:-:S04]  /*1440*/  FFMA R7, -R5, R8, 1 ;  /* 0x3f80000005077423 */ /* 0x001fc80000000108 */
[----:B------:R-:W-:Y:S01]  /*1450*/  FFMA R7, R8, R7, R8 ;  /* 0x0000000708077223 */ /* 0x000fe20000000008 */
[----:B----4-:R-:W0:Y:S03]  /*1460*/  FCHK P0, R2, R5 ;  /* 0x0000000502007302 */ /* 0x010e260000000000 */
[----:B------:R-:W-:-:S04]  /*1470*/  FFMA R8, R2, R7, RZ ;  /* 0x0000000702087223 */ /* 0x000fc800000000ff */
[----:B------:R-:W-:-:S04]  /*1480*/  FFMA R9, -R5, R8, R2 ;  /* 0x0000000805097223 */ /* 0x000fc80000000102 */
[----:B------:R-:W-:Y:S01]  /*1490*/  FFMA R7, R7, R9, R8 ;  /* 0x0000000907077223 */ /* 0x000fe20000000008 */
[----:B0-----:R-:W-:Y:S06]  /*14a0*/  @!P0 BRA `(.L_x_17) ;  /* 0x00000000000c8947 */ /* 0x001fec0003800000 */
[----:B------:R-:W-:-:S07]  /*14b0*/  MOV R8, 0x14d0 ;  /* 0x000014d000087802 */ /* 0x000fce0000000f00 */
[----:B--23--:R-:W-:Y:S05]  /*14c0*/  CALL.REL.NOINC `($__internal_0_$__cuda_sm3x_div_rn_noftz_f32_slowpath) ;  /* 0x00000004007c7944 */ /* 0x00cfea0003c00000 */
[----:B------:R-:W-:-:S07]  /*14d0*/  MOV R7, R2 ;  /* 0x0000000200077202 */ /* 0x000fce0000000f00 */
.L_x_17:
[----:B------:R-:W-:Y:S05]  /*14e0*/  BSYNC.RECONVERGENT B1 ;  /* 0x0000000000017941 */ /* 0x000fea0003800200 */
.L_x_16:
[----:B------:R0:W-:Y:S02]  /*14f0*/  STS [R6], R7 ;  /* 0x0000000706007388 */ /* 0x0001e40000000800 */
[----:B0-----:R-:W-:Y:S01]  /*1500*/  IADD3 R6, PT, PT, R6, 0x400, RZ ;  /* 0x0000040006067810 */ /* 0x001fe20007ffe0ff */
[----:B------:R-:W-:Y:S06]  /*1510*/  @!P2 BRA `(.L_x_18) ;  /* 0xfffffffc00b4a947 */ /* 0x000fec000383ffff */
.L_x_15:
[----:B------:R-:W-:Y:S05]  /*1520*/  BSYNC.RECONVERGENT B0 ;  /* 0x0000000000007941 */ /* 0x000fea0003800200 */
.L_x_14:
[----:B------:R-:W-:Y:S01]  /*1530*/  BAR.SYNC.DEFER_BLOCKING 0x0 ;  /* 0x0000000000007b1d */ /* 0x000fe20000010000 */
[----:B------:R-:W-:-:S13]  /*1540*/  ISETP.GT.U32.AND P0, PT, R0, 0x3f, PT ;  /* 0x0000003f0000780c */ /* 0x000fda0003f04070 */
[----:B------:R-:W-:Y:S05]  /*1550*/  @P0 EXIT ;  /* 0x000000000000094d */ /* 0x000fea0003800000 */
[----:B------:R-:W4:Y:S01]  /*1560*/  S2UR UR5, SR_CgaCtaId ;  /* 0x00000000000579c3 */ /* 0x000f220000008800 */
[----:B------:R-:W-:Y:S01]  /*1570*/  SHF.L.U32 R5, R3, 0xf, RZ ;  /* 0x0000000f03057819 */ /* 0x000fe200000006ff */
[----:B------:R-:W-:Y:S01]  /*1580*/  UMOV UR4, 0x400 ;  /* 0x0000040000047882 */ /* 0x000fe20000000000 */
[----:B0-----:R-:W-:Y:S01]  /*1590*/  HFMA2 R7, -RZ, RZ, 0, 0 ;  /* 0x00000000ff077431 */ /* 0x001fe200000001ff */
[----:B------:R-:W-:Y:S01]  /*15a0*/  UIADD3 UR4, UPT, UPT, UR4, 0x100, URZ ;  /* 0x0000010004047890 */ /* 0x000fe2000fffe0ff */
[----:B------:R-:W-:Y:S02]  /*15b0*/  LOP3.LUT R2, R0, R5, RZ, 0xfc, !PT ;  /* 0x0000000500027212 */ /* 0x000fe400078efcff */
[----:B------:R-:W-:Y:S01]  /*15c0*/  MOV R0, RZ ;  /* 0x000000ff00007202 */ /* 0x000fe20000000f00 */
[----:B----4-:R-:W-:-:S12]  /*15d0*/  ULEA UR4, UR5, UR4, 0x18 ;  /* 0x0000000405047291 */ /* 0x010fd8000f8ec0ff */
.L_x_19:
[----:B--2---:R-:W0:Y:S01]  /*15e0*/  LDC.64 R26, c[0x0][0x390] ;  /* 0x0000e400ff1a7b82 */ /* 0x004e220000000a00 */
[----:B------:R-:W-:-:S04]  /*15f0*/  LEA R25, R0, R2, 0x6 ;  /* 0x0000000200197211 */ /* 0x000fc800078e30ff */
[C---:B-1-3--:R-:W-:Y:S02]  /*1600*/  IADD3 R15, PT, PT, R25.reuse, 0x40, RZ ;  /* 0x00000040190f7810 */ /* 0x04afe40007ffe0ff */
[C---:B------:R-:W-:Y:S01]  /*1610*/  IADD3 R17, PT, PT, R25.reuse, 0x80, RZ ;  /* 0x0000008019117810 */ /* 0x040fe20007ffe0ff */
[----:B0-----:R-:W-:-:S04]  /*1620*/  IMAD.WIDE.U32 R8, R25, 0x4, R26 ;  /* 0x0000000419087825 */ /* 0x001fc800078e001a */
[--C-:B------:R-:W-:Y:S01]  /*1630*/  IMAD.WIDE.U32 R14, R15, 0x4, R26.reuse ;  /* 0x000000040f0e7825 */ /* 0x100fe200078e001a */
[----:B------:R0:W2:Y:S03]  /*1640*/  LDG.E.CONSTANT R6, desc[UR8][R8.64] ;  /* 0x0000000808067981 */ /* 0x0000a6000c1e9900 */
[----:B------:R-:W-:Y:S01]  /*1650*/  IMAD.WIDE.U32 R16, R17, 0x4, R26 ;  /* 0x0000000411107825 */ /* 0x000fe200078e001a */
[----:B------:R1:W3:Y:S04]  /*1660*/  LDG.E.CONSTANT R4, desc[UR8][R14.64] ;  /* 0x000000080e047981 */ /* 0x0002e8000c1e9900 */
[----:B------:R-:W4:Y:S01]  /*1670*/  LDG.E.CONSTANT R5, desc[UR8][R16.64] ;  /* 0x0000000810057981 */ /* 0x000f22000c1e9900 */
[----:B------:R-:W-:-:S02]  /*1680*/  IADD3 R19, PT, PT, R25, 0xc0, RZ ;  /* 0x000000c019137810 */ /* 0x000fc40007ffe0ff */
[----:B------:R-:W-:Y:S02]  /*1690*/  IADD3 R31, PT, PT, R25, 0x100, RZ ;  /* 0x00000100191f7810 */ /* 0x000fe40007ffe0ff */
[----:B------:R-:W-:Y:S01]  /*16a0*/  LEA R28, R0, UR4, 0x2 ;  /* 0x00000004001c7c11 */ /* 0x000fe2000f8e10ff */
[----:B------:R-:W-:-:S04]  /*16b0*/  IMAD.WIDE.U32 R18, R19, 0x4, R26 ;  /* 0x0000000413127825 */ /* 0x000fc800078e001a */
[--C-:B------:R-:W-:Y:S01]  /*16c0*/  IMAD.WIDE.U32 R30, R31, 0x4, R26.reuse ;  /* 0x000000041f1e7825 */ /* 0x100fe200078e001a */
[----:B------:R-:W5:Y:S04]  /*16d0*/  LDG.E.CONSTANT R12, desc[UR8][R18.64] ;  /* 0x00000008120c7981 */ /* 0x000f68000c1e9900 */
[----:B------:R1:W5:Y:S01]  /*16e0*/  LDG.E.CONSTANT R13, desc[UR8][R30.64] ;  /* 0x000000081e0d7981 */ /* 0x000362000c1e9900 */
[C---:B------:R-:W-:Y:S02]  /*16f0*/  IADD3 R33, PT, PT, R25.reuse, 0x140, RZ ;  /* 0x0000014019217810 */ /* 0x040fe40007ffe0ff */
[----:B------:R-:W-:Y:S01]  /*1700*/  IADD3 R23, PT, PT, R25, 0x180, RZ ;  /* 0x0000018019177810 */ /* 0x000fe20007ffe0ff */
[----:B0-----:R-:W2:Y:S02]  /*1710*/  LDS.128 R8, [R28] ;  /* 0x000000001c087984 */ /* 0x001ea40000000c00 */
[----:B------:R-:W-:Y:S01]  /*1720*/  IMAD.WIDE.U32 R32, R33, 0x4, R26 ;  /* 0x0000000421207825 */ /* 0x000fe200078e001a */
[----:B------:R-:W-:-:S03]  /*1730*/  IADD3 R21, PT, PT, R25, 0x1c0, RZ ;  /* 0x000001c019157810 */ /* 0x000fc60007ffe0ff */
[--C-:B------:R-:W-:Y:S01]  /*1740*/  IMAD.WIDE.U32 R22, R23, 0x4, R26.reuse ;  /* 0x0000000417167825 */ /* 0x100fe200078e001a */
[----:B------:R0:W5:Y:S01]  /*1750*/  LDG.E.CONSTANT R16, desc[UR8][R32.64] ;  /* 0x0000000820107981 */ /* 0x000162000c1e9900 */
[----:B-1----:R-:W-:Y:S02]  /*1760*/  IADD3 R15, PT, PT, R25, 0x200, RZ ;  /* 0x00000200190f7810 */ /* 0x002fe40007ffe0ff */
[--C-:B------:R-:W-:Y:S01]  /*1770*/  IMAD.WIDE.U32 R20, R21, 0x4, R26.reuse ;  /* 0x0000000415147825 */ /* 0x100fe200078e001a */
[----:B------:R-:W5:Y:S01]  /*1780*/  LDG.E.CONSTANT R19, desc[UR8][R22.64] ;  /* 0x0000000816137981 */ /* 0x000f62000c1e9900 */
[----:B------:R-:W-:Y:S02]  /*1790*/  IADD3 R31, PT, PT, R25, 0x240, RZ ;  /* 0x00000240191f7810 */ /* 0x000fe40007ffe0ff */
[----:B------:R-:W-:Y:S01]  /*17a0*/  IMAD.WIDE.U32 R14, R15, 0x4, R26 ;  /* 0x000000040f0e7825 */ /* 0x000fe200078e001a */
[----:B------:R-:W5:Y:S01]  /*17b0*/  LDG.E.CONSTANT R18, desc[UR8][R20.64] ;  /* 0x0000000814127981 */ /* 0x000f62000c1e9900 */
[----:B------:R-:W-:-:S02]  /*17c0*/  IADD3 R37, PT, PT, R25, 0x280, RZ ;  /* 0x0000028019257810 */ /* 0x000fc40007ffe0ff */
[--C-:B------:R-:W-:Y:S01]  /*17d0*/  IMAD.WIDE.U32 R30, R31, 0x4, R26.reuse ;  /* 0x000000041f1e7825 */ /* 0x100fe200078e001a */
[----:B------:R1:W5:Y:S01]  /*17e0*/  LDG.E.CONSTANT R17, desc[UR8][R14.64] ;  /* 0x000000080e117981 */ /* 0x000362000c1e9900 */
[----:B------:R-:W-:Y:S02]  /*17f0*/  IADD3 R35, PT, PT, R25, 0x2c0, RZ ;  /* 0x000002c019237810 */ /* 0x000fe40007ffe0ff */
[--C-:B------:R-:W-:Y:S01]  /*1800*/  IMAD.WIDE.U32 R36, R37, 0x4, R26.reuse ;  /* 0x0000000425247825 */ /* 0x100fe200078e001a */
[----:B------:R1:W5:Y:S01]  /*1810*/  LDG.E.CONSTANT R24, desc[UR8][R30.64] ;  /* 0x000000081e187981 */ /* 0x000362000c1e9900 */
[----:B0-----:R-:W-:Y:S02]  /*1820*/  IADD3 R33, PT, PT, R25, 0x300, RZ ;  /* 0x0000030019217810 */ /* 0x001fe40007ffe0ff */
[----:B------:R-:W-:Y:S01]  /*1830*/  IMAD.WIDE.U32 R34, R35, 0x4, R26 ;  /* 0x0000000423227825 */ /* 0x000fe200078e001a */
[----:B------:R-:W5:Y:S01]  /*1840*/  LDG.E.CONSTANT R23, desc[UR8][R36.64] ;  /* 0x0000000824177981 */ /* 0x000f62000c1e9900 */
[----:B------:R-:W-:-:S02]  /*1850*/  IADD3 R29, PT, PT, R25, 0x340, RZ ;  /* 0x00000340191d7810 */ /* 0x000fc40007ffe0ff */
[--C-:B------:R-:W-:Y:S01]  /*1860*/  IMAD.WIDE.U32 R32, R33, 0x4, R26.reuse ;  /* 0x0000000421207825 */ /* 0x100fe200078e001a */
[----:B------:R-:W5:Y:S03]  /*1870*/  LDG.E.CONSTANT R22, desc[UR8][R34.64] ;  /* 0x0000000822167981 */ /* 0x000f66000c1e9900 */
[----:B-1----:R-:W-:Y:S01]  /*1880*/  IMAD.WIDE.U32 R14, R29, 0x4, R26 ;  /* 0x000000041d0e7825 */ /* 0x002fe200078e001a */
[C---:B------:R-:W-:Y:S01]  /*1890*/  IADD3 R29, PT, PT, R25.reuse, 0x380, RZ ;  /* 0x00000380191d7810 */ /* 0x040fe20007ffe0ff */
[----:B------:R-:W5:Y:S01]  /*18a0*/  LDG.E.CONSTANT R21, desc[UR8][R32.64] ;  /* 0x0000000820157981 */ /* 0x000f62000c1e9900 */
[----:B------:R-:W-:-:S03]  /*18b0*/  IADD3 R25, PT, PT, R25, 0x3c0, RZ ;  /* 0x000003c019197810 */ /* 0x000fc60007ffe0ff */
[--C-:B------:R-:W-:Y:S01]  /*18c0*/  IMAD.WIDE.U32 R30, R29, 0x4, R26.reuse ;  /* 0x000000041d1e7825 */ /* 0x100fe200078e001a */
[----:B------:R0:W5:Y:S03]  /*18d0*/  LDG.E.CONSTANT R20, desc[UR8][R14.64] ;  /* 0x000000080e147981 */ /* 0x000166000c1e9900 */
[----:B------:R-:W-:Y:S02]  /*18e0*/  IMAD.WIDE.U32 R26, R25, 0x4, R26 ;  /* 0x00000004191a7825 */ /* 0x000fe400078e001a */
[----:B------:R-:W5:Y:S04]  /*18f0*/  LDG.E.CONSTANT R25, desc[UR8][R30.64] ;  /* 0x000000081e197981 */ /* 0x000f68000c1e9900 */
[----:B------:R-:W5:Y:S01]  /*1900*/  LDG.E.CONSTANT R26, desc[UR8][R26.64] ;  /* 0x000000081a1a7981 */ /* 0x000f62000c1e9900 */
[----:B------:R-:W-:-:S04]  /*1910*/  IADD3 R0, PT, PT, R0, 0x10, RZ ;  /* 0x0000001000007810 */ /* 0x000fc80007ffe0ff */
[----:B------:R-:W-:Y:S01]  /*1920*/  ISETP.NE.AND P0, PT, R0, 0x200, PT ;  /* 0x000002000000780c */ /* 0x000fe20003f05270 */
[----:B--2---:R-:W-:-:S04]  /*1930*/  FFMA R7, R8, R6, R7 ;  /* 0x0000000608077223 */ /* 0x004fc80000000007 */
[----:B---3--:R-:W-:-:S04]  /*1940*/  FFMA R4, R4, R9, R7 ;  /* 0x0000000904047223 */ /* 0x008fc80000000007 */
[----:B----4-:R-:W-:Y:S02]  /*1950*/  FFMA R9, R5, R10, R4 ;  /* 0x0000000a05097223 */ /* 0x010fe40000000004 */
[----:B------:R-:W1:Y:S02]  /*1960*/  LDS.128 R4, [R28+0x10] ;  /* 0x000010001c047984 */ /* 0x000e640000000c00 */
[----:B-----5:R-:W-:-:S04]  /*1970*/  FFMA R9, R12, R11, R9 ;  /* 0x0000000b0c097223 */ /* 0x020fc80000000009 */
[----:B-1----:R-:W-:Y:S02]  /*1980*/  FFMA R29, R4, R13, R9 ;  /* 0x0000000d041d7223 */ /* 0x002fe40000000009 */
[----:B------:R-:W1:Y:S04]  /*1990*/  LDS.128 R8, [R28+0x20] ;  /* 0x000020001c087984 */ /* 0x000e680000000c00 */
[----:B0-----:R-:W0:Y:S01]  /*19a0*/  LDS.128 R12, [R28+0x30] ;  /* 0x000030001c0c7984 */ /* 0x001e220000000c00 */
[----:B------:R-:W-:-:S04]  /*19b0*/  FFMA R16, R16, R5, R29 ;  /* 0x0000000510107223 */ /* 0x000fc8000000001d */
[----:B------:R-:W-:-:S04]  /*19c0*/  FFMA R19, R19, R6, R16 ;  /* 0x0000000613137223 */ /* 0x000fc80000000010 */
[----:B------:R-:W-:-:S04]  /*19d0*/  FFMA R7, R18, R7, R19 ;  /* 0x0000000712077223 */ /* 0x000fc80000000013 */
[----:B-1----:R-:W-:-:S04]  /*19e0*/  FFMA R7, R8, R17, R7 ;  /* 0x0000001108077223 */ /* 0x002fc80000000007 */
[----:B------:R-:W-:-:S04]  /*19f0*/  FFMA R24, R24, R9, R7 ;  /* 0x0000000918187223 */ /* 0x000fc80000000007 */
[----:B------:R-:W-:-:S04]  /*1a00*/  FFMA R23, R23, R10, R24 ;  /* 0x0000000a17177223 */ /* 0x000fc80000000018 */
[----:B------:R-:W-:-:S04]  /*1a10*/  FFMA R11, R22, R11, R23 ;  /* 0x0000000b160b7223 */ /* 0x000fc80000000017 */
[----:B0-----:R-:W-:-:S04]  /*1a20*/  FFMA R11, R12, R21, R11 ;  /* 0x000000150c0b7223 */ /* 0x001fc8000000000b */
[----:B------:R-:W-:-:S04]  /*1a30*/  FFMA R20, R20, R13, R11 ;  /* 0x0000000d14147223 */ /* 0x000fc8000000000b */
[----:B------:R-:W-:-:S04]  /*1a40*/  FFMA R25, R25, R14, R20 ;  /* 0x0000000e19197223 */ /* 0x000fc80000000014 */
[----:B------:R-:W-:Y:S01]  /*1a50*/  FFMA R7, R26, R15, R25 ;  /* 0x0000000f1a077223 */ /* 0x000fe20000000019 */
[----:B------:R-:W-:Y:S06]  /*1a60*/  @P0 BRA `(.L_x_19) ;  /* 0xfffffff800dc0947 */ /* 0x000fec000383ffff */
[----:B------:R-:W0:Y:S01]  /*1a70*/  LDC.64 R4, c[0x0][0x398] ;  /* 0x0000e600ff047b82 */ /* 0x000e220000000a00 */
[----:B------:R-:W-:-:S04]  /*1a80*/  IMAD R3, R3, -0x7fc0, R2 ;  /* 0xffff804003037824 */ /* 0x000fc800078e0202 */
[----:B0-----:R-:W-:-:S05]  /*1a90*/  IMAD.WIDE.U32 R2, R3, 0x4, R4 ;  /* 0x0000000403027825 */ /* 0x001fca00078e0004 */
[----:B------:R-:W-:Y:S01]  /*1aa0*/  STG.E desc[UR8][R2.64], R7 ;  /* 0x0000000702007986 */ /* 0x000fe2000c101908 */
[----:B------:R-:W-:Y:S05]  /*1ab0*/  EXIT ;  /* 0x000000000000794d */ /* 0x000fea0003800000 */
        .weak           $__internal_0_$__cuda_sm3x_div_rn_noftz_f32_slowpath
        .type           $__internal_0_$__cuda_sm3x_div_rn_noftz_f32_slowpath,@function
        .size           $__internal_0_$__cuda_sm3x_div_rn_noftz_f32_slowpath,(.L_x_32 - $__internal_0_$__cuda_sm3x_div_rn_noftz_f32_slowpath)
$__internal_0_$__cuda_sm3x_div_rn_noftz_f32_slowpath:
[----:B------:R-:W-:Y:S01]  /*1ac0*/  SHF.R.U32.HI R9, RZ, 0x17, R5 ;  /* 0x00000017ff097819 */ /* 0x000fe20000011605 */
[----:B------:R-:W-:Y:S01]  /*1ad0*/  BSSY.RECONVERGENT B2, `(.L_x_20) ;  /* 0x0000064000027945 */ /* 0x000fe20003800200 */
[----:B------:R-:W-:Y:S02]  /*1ae0*/  SHF.R.U32.HI R7, RZ, 0x17, R2 ;  /* 0x00000017ff077819 */ /* 0x000fe40000011602 */
[----:B------:R-:W-:Y:S02]  /*1af0*/  LOP3.LUT R9, R9, 0xff, RZ, 0xc0, !PT ;  /* 0x000000ff09097812 */ /* 0x000fe400078ec0ff */
[----:B------:R-:W-:Y:S02]  /*1b00*/  LOP3.LUT R14, R7, 0xff, RZ, 0xc0, !PT ;  /* 0x000000ff070e7812 */ /* 0x000fe400078ec0ff */
[----:B------:R-:W-:Y:S02]  /*1b10*/  IADD3 R12, PT, PT, R9, -0x1, RZ ;  /* 0xffffffff090c7810 */ /* 0x000fe40007ffe0ff */
[----:B------:R-:W-:-:S02]  /*1b20*/  IADD3 R13, PT, PT, R14, -0x1, RZ ;  /* 0xffffffff0e0d7810 */ /* 0x000fc40007ffe0ff */
[----:B------:R-:W-:Y:S02]  /*1b30*/  ISETP.GT.U32.AND P0, PT, R12, 0xfd, PT ;  /* 0x000000fd0c00780c */ /* 0x000fe40003f04070 */
[----:B------:R-:W-:Y:S02]  /*1b40*/  MOV R10, R2 ;  /* 0x00000002000a7202 */ /* 0x000fe40000000f00 */
[----:B------:R-:W-:Y:S02]  /*1b50*/  ISETP.GT.U32.OR P0, PT, R13, 0xfd, P0 ;  /* 0x000000fd0d00780c */ /* 0x000fe40000704470 */
[----:B------:R-:W-:-:S11]  /*1b60*/  MOV R11, R5 ;  /* 0x00000005000b7202 */ /* 0x000fd60000000f00 */
[----:B------:R-:W-:Y:S01]  /*1b70*/  @!P0 MOV R7, RZ ;  /* 0x000000ff00078202 */ /* 0x000fe20000000f00 */
[----:B------:R-:W-:Y:S06]  /*1b80*/  @!P0 BRA `(.L_x_21) ;  /* 0x00000000005c8947 */ /* 0x000fec0003800000 */
[----:B------:R-:W-:Y:S02]  /*1b90*/  FSETP.GTU.FTZ.AND P1, PT, |R5|, +INF , PT ;  /* 0x7f8000000500780b */ /* 0x000fe40003f3c200 */
[----:B------:R-:W-:-:S04]  /*1ba0*/  FSETP.GTU.FTZ.AND P0, PT, |R2|, +INF , PT ;  /* 0x7f8000000200780b */ /* 0x000fc80003f1c200 */
[----:B------:R-:W-:-:S13]  /*1bb0*/  PLOP3.LUT P0, PT, P0, P1, PT, 0xf8, 0x8f ;  /* 0x00000000008f781c */ /* 0x000fda0000703f70 */
[----:B------:R-:W-:Y:S05]  /*1bc0*/  @P0 BRA `(.L_x_22) ;  /* 0x00000004004c0947 */ /* 0x000fea0003800000 */
[----:B------:R-:W-:-:S13]  /*1bd0*/  LOP3.LUT P0, RZ, R11, 0x7fffffff, R10, 0xc8, !PT ;  /* 0x7fffffff0bff7812 */ /* 0x000fda000780c80a */
[----:B------:R-:W-:Y:S05]  /*1be0*/  @!P0 BRA `(.L_x_23) ;  /* 0x00000004003c8947 */ /* 0x000fea0003800000 */
[C---:B------:R-:W-:Y:S02]  /*1bf0*/  FSETP.NEU.FTZ.AND P3, PT, |R2|.reuse, +INF , PT ;  /* 0x7f8000000200780b */ /* 0x040fe40003f7d200 */
[----:B------:R-:W-:Y:S02]  /*1c00*/  FSETP.NEU.FTZ.AND P1, PT, |R5|, +INF , PT ;  /* 0x7f8000000500780b */ /* 0x000fe40003f3d200 */
[----:B------:R-:W-:-:S11]  /*1c10*/  FSETP.NEU.FTZ.AND P0, PT, |R2|, +INF , PT ;  /* 0x7f8000000200780b */ /* 0x000fd60003f1d200 */
[----:B------:R-:W-:Y:S05]  /*1c20*/  @!P1 BRA !P3, `(.L_x_23) ;  /* 0x00000004002c9947 */ /* 0x000fea0005800000 */
[----:B------:R-:W-:-:S04]  /*1c30*/  LOP3.LUT P3, RZ, R10, 0x7fffffff, RZ, 0xc0, !PT ;  /* 0x7fffffff0aff7812 */ /* 0x000fc8000786c0ff */
[----:B------:R-:W-:-:S13]  /*1c40*/  PLOP3.LUT P1, PT, P1, P3, PT, 0x2f, 0xf2 ;  /* 0x0000000000f2781c */ /* 0x000fda0000f26577 */
[----:B------:R-:W-:Y:S05]  /*1c50*/  @P1 BRA `(.L_x_24) ;  /* 0x0000000400181947 */ /* 0x000fea0003800000 */
[----:B------:R-:W-:-:S04]  /*1c60*/  LOP3.LUT P1, RZ, R11, 0x7fffffff, RZ, 0xc0, !PT ;  /* 0x7fffffff0bff7812 */ /* 0x000fc8000782c0ff */
[----:B------:R-:W-:-:S13]  /*1c70*/  PLOP3.LUT P0, PT, P0, P1, PT, 0x2f, 0xf2 ;  /* 0x0000000000f2781c */ /* 0x000fda0000702577 */
[----:B------:R-:W-:Y:S05]  /*1c80*/  @P0 BRA `(.L_x_25) ;  /* 0x0000000400000947 */ /* 0x000fea0003800000 */
[----:B------:R-:W-:Y:S02]  /*1c90*/  ISETP.GE.AND P0, PT, R13, RZ, PT ;  /* 0x000000ff0d00720c */ /* 0x000fe40003f06270 */
[----:B------:R-:W-:-:S11]  /*1ca0*/  ISETP.GE.AND P1, PT, R12, RZ, PT ;  /* 0x000000ff0c00720c */ /* 0x000fd60003f26270 */
[----:B------:R-:W-:Y:S01]  /*1cb0*/  @P0 MOV R7, RZ ;  /* 0x000000ff00070202 */ /* 0x000fe20000000f00 */
[----:B------:R-:W-:Y:S01]  /*1cc0*/  @!P0 FFMA R10, R2, 1.84467440737095516160e+19, RZ ;  /* 0x5f800000020a8823 */ /* 0x000fe200000000ff */
[----:B------:R-:W-:Y:S01]  /*1cd0*/  @!P0 MOV R7, 0xffffffc0 ;  /* 0xffffffc000078802 */ /* 0x000fe20000000f00 */
[----:B------:R-:W-:-:S03]  /*1ce0*/  @!P1 FFMA R11, R5, 1.84467440737095516160e+19, RZ ;  /* 0x5f800000050b9823 */ /* 0x000fc600000000ff */
[----:B------:R-:W-:-:S07]  /*1cf0*/  @!P1 IADD3 R7, PT, PT, R7, 0x40, RZ ;  /* 0x0000004007079810 */ /* 0x000fce0007ffe0ff */
.L_x_21:
[----:B------:R-:W-:Y:S01]  /*1d00*/  LEA R2, R9, 0xc0800000, 0x17 ;  /* 0xc080000009027811 */ /* 0x000fe200078eb8ff */
[----:B------:R-:W-:Y:S03]  /*1d10*/  BSSY.RECONVERGENT B3, `(.L_x_26) ;  /* 0x0000036000037945 */ /* 0x000fe60003800200 */
[----:B------:R-:W-:Y:S02]  /*1d20*/  IADD3 R12, PT, PT, -R2, R11, RZ ;  /* 0x0000000b020c7210 */ /* 0x000fe40007ffe1ff */
[----:B------:R-:W-:Y:S02]  /*1d30*/  IADD3 R11, PT, PT, R14, -0x7f, RZ ;  /* 0xffffff810e0b7810 */ /* 0x000fe40007ffe0ff */
[----:B------:R-:W0:Y:S01]  /*1d40*/  MUFU.RCP R13, R12 ;  /* 0x0000000c000d7308 */ /* 0x000e220000001000 */
[----:B------:R-:W-:Y:S02]  /*1d50*/  FADD.FTZ R15, -R12, -RZ ;  /* 0x800000ff0c0f7221 */ /* 0x000fe40000010100 */
[----:B------:R-:W-:-:S02]  /*1d60*/  IMAD R2, R11, -0x800000, R10 ;  /* 0xff8000000b027824 */ /* 0x000fc400078e020a */
[----:B0-----:R-:W-:-:S04]  /*1d70*/  FFMA R14, R13, R15, 1 ;  /* 0x3f8000000d0e7423 */ /* 0x001fc8000000000f */
[----:B------:R-:W-:-:S04]  /*1d80*/  FFMA R17, R13, R14, R13 ;  /* 0x0000000e0d117223 */ /* 0x000fc8000000000d */
[----:B------:R-:W-:-:S04]  /*1d90*/  FFMA R10, R2, R17, RZ ;  /* 0x00000011020a7223 */ /* 0x000fc800000000ff */
[----:B------:R-:W-:-:S04]  /*1da0*/  FFMA R13, R15, R10, R2 ;  /* 0x0000000a0f0d7223 */ /* 0x000fc80000000002 */
[----:B------:R-:W-:Y:S01]  /*1db0*/  FFMA R14, R17, R13, R10 ;  /* 0x0000000d110e7223 */ /* 0x000fe2000000000a */
[----:B------:R-:W-:-:S03]  /*1dc0*/  IADD3 R10, PT, PT, R11, 0x7f, -R9 ;  /* 0x0000007f0b0a7810 */ /* 0x000fc60007ffe809 */
[----:B------:R-:W-:Y:S01]  /*1dd0*/  FFMA R15, R15, R14, R2 ;  /* 0x0000000e0f0f7223 */ /* 0x000fe20000000002 */
[----:B------:R-:W-:-:S03]  /*1de0*/  IADD3 R10, PT, PT, R10, R7, RZ ;  /* 0x000000070a0a7210 */ /* 0x000fc60007ffe0ff */
[----:B------:R-:W-:-:S05]  /*1df0*/  FFMA R2, R17, R15, R14 ;  /* 0x0000000f11027223 */ /* 0x000fca000000000e */
[----:B------:R-:W-:-:S04]  /*1e00*/  SHF.R.U32.HI R9, RZ, 0x17, R2 ;  /* 0x00000017ff097819 */ /* 0x000fc80000011602 */
[----:B------:R-:W-:-:S04]  /*1e10*/  LOP3.LUT R9, R9, 0xff, RZ, 0xc0, !PT ;  /* 0x000000ff09097812 */ /* 0x000fc800078ec0ff */
[----:B------:R-:W-:-:S04]  /*1e20*/  IADD3 R11, PT, PT, R9, R10, RZ ;  /* 0x0000000a090b7210 */ /* 0x000fc80007ffe0ff */
[----:B------:R-:W-:-:S04]  /*1e30*/  IADD3 R7, PT, PT, R11, -0x1, RZ ;  /* 0xffffffff0b077810 */ /* 0x000fc80007ffe0ff */
[----:B------:R-:W-:-:S13]  /*1e40*/  ISETP.GE.U32.AND P0, PT, R7, 0xfe, PT ;  /* 0x000000fe0700780c */ /* 0x000fda0003f06070 */
[----:B------:R-:W-:Y:S05]  /*1e50*/  @!P0 BRA `(.L_x_27) ;  /* 0x0000000000808947 */ /* 0x000fea0003800000 */
[----:B------:R-:W-:-:S13]  /*1e60*/  ISETP.GT.AND P0, PT, R11, 0xfe, PT ;  /* 0x000000fe0b00780c */ /* 0x000fda0003f04270 */
[----:B------:R-:W-:Y:S05]  /*1e70*/  @P0 BRA `(.L_x_28) ;  /* 0x00000000006c0947 */ /* 0x000fea0003800000 */
[----:B------:R-:W-:-:S13]  /*1e80*/  ISETP.GE.AND P0, PT, R11, 0x1, PT ;  /* 0x000000010b00780c */ /* 0x000fda0003f06270 */
[----:B------:R-:W-:Y:S05]  /*1e90*/  @P0 BRA `(.L_x_29) ;  /* 0x0000000000740947 */ /* 0x000fea0003800000 */
[----:B------:R-:W-:Y:S02]  /*1ea0*/  ISETP.GE.AND P0, PT, R11, -0x18, PT ;  /* 0xffffffe80b00780c */ /* 0x000fe40003f06270 */
[----:B------:R-:W-:-:S11]  /*1eb0*/  LOP3.LUT R2, R2, 0x80000000, RZ, 0xc0, !PT ;  /* 0x8000000002027812 */ /* 0x000fd600078ec0ff */
[----:B------:R-:W-:Y:S05]  /*1ec0*/  @!P0 BRA `(.L_x_29) ;  /* 0x0000000000688947 */ /* 0x000fea0003800000 */
[-CC-:B------:R-:W-:Y:S01]  /*1ed0*/  FFMA.RZ R7, R17, R15.reuse, R14.reuse ;  /* 0x0000000f11077223 */ /* 0x180fe2000000c00e */
[----:B------:R-:W-:Y:S01]  /*1ee0*/  IADD3 R12, PT, PT, R11, 0x20, RZ ;  /* 0x000000200b0c7810 */ /* 0x000fe20007ffe0ff */
[-CC-:B------:R-:W-:Y:S01]  /*1ef0*/  FFMA.RM R10, R17, R15.reuse, R14.reuse ;  /* 0x0000000f110a7223 */ /* 0x180fe2000000400e */
[----:B------:R-:W-:Y:S02]  /*1f00*/  ISETP.NE.AND P3, PT, R11, RZ, PT ;  /* 0x000000ff0b00720c */ /* 0x000fe40003f65270 */
[----:B------:R-:W-:Y:S01]  /*1f10*/  LOP3.LUT R9, R7, 0x7fffff, RZ, 0xc0, !PT ;  /* 0x007fffff07097812 */ /* 0x000fe200078ec0ff */
[----:B------:R-:W-:Y:S01]  /*1f20*/  FFMA.RP R7, R17, R15, R14 ;  /* 0x0000000f11077223 */ /* 0x000fe2000000800e */
[----:B------:R-:W-:Y:S02]  /*1f30*/  ISETP.NE.AND P1, PT, R11, RZ, PT ;  /* 0x000000ff0b00720c */ /* 0x000fe40003f25270 */
[----:B------:R-:W-:Y:S02]  /*1f40*/  LOP3.LUT R9, R9, 0x800000, RZ, 0xfc, !PT ;  /* 0x0080000009097812 */ /* 0x000fe400078efcff */
[----:B------:R-:W-:-:S02]  /*1f50*/  IADD3 R11, PT, PT, -R11, RZ, RZ ;  /* 0x000000ff0b0b7210 */ /* 0x000fc40007ffe1ff */
[----:B------:R-:W-:Y:S02]  /*1f60*/  SHF.L.U32 R12, R9, R12, RZ ;  /* 0x0000000c090c7219 */ /* 0x000fe400000006ff */
[----:B------:R-:W-:Y:S02]  /*1f70*/  FSETP.NEU.FTZ.AND P0, PT, R7, R10, PT ;  /* 0x0000000a0700720b */ /* 0x000fe40003f1d000 */
[----:B------:R-:W-:Y:S02]  /*1f80*/  SEL R10, R11, RZ, P3 ;  /* 0x000000ff0b0a7207 */ /* 0x000fe40001800000 */
[----:B------:R-:W-:Y:S02]  /*1f90*/  ISETP.NE.AND P1, PT, R12, RZ, P1 ;  /* 0x000000ff0c00720c */ /* 0x000fe40000f25270 */
[----:B------:R-:W-:Y:S02]  /*1fa0*/  SHF.R.U32.HI R10, RZ, R10, R9 ;  /* 0x0000000aff0a7219 */ /* 0x000fe40000011609 */
[----:B------:R-:W-:-:S02]  /*1fb0*/  PLOP3.LUT P0, PT, P0, P1, PT, 0xf8, 0x8f ;  /* 0x00000000008f781c */ /* 0x000fc40000703f70 */
[----:B------:R-:W-:Y:S02]  /*1fc0*/  SHF.R.U32.HI R12, RZ, 0x1, R10 ;  /* 0x00000001ff0c7819 */ /* 0x000fe4000001160a */
[----:B------:R-:W-:-:S04]  /*1fd0*/  SEL R7, RZ, 0x1, !P0 ;  /* 0x00000001ff077807 */ /* 0x000fc80004000000 */
[----:B------:R-:W-:-:S04]  /*1fe0*/  LOP3.LUT R7, R7, 0x1, R12, 0xf8, !PT ;  /* 0x0000000107077812 */ /* 0x000fc800078ef80c */
[----:B------:R-:W-:-:S04]  /*1ff0*/  LOP3.LUT R7, R7, R10, RZ, 0xc0, !PT ;  /* 0x0000000a07077212 */ /* 0x000fc800078ec0ff */
[----:B------:R-:W-:-:S04]  /*2000*/  IADD3 R7, PT, PT, R12, R7, RZ ;  /* 0x000000070c077210 */ /* 0x000fc80007ffe0ff */
[----:B------:R-:W-:Y:S01]  /*2010*/  LOP3.LUT R2, R7, R2, RZ, 0xfc, !PT ;  /* 0x0000000207027212 */ /* 0x000fe200078efcff */
[----:B------:R-:W-:Y:S06]  /*2020*/  BRA `(.L_x_29) ;  /* 0x0000000000107947 */ /* 0x000fec0003800000 */
.L_x_28:
[----:B------:R-:W-:-:S04]  /*2030*/  LOP3.LUT R2, R2, 0x80000000, RZ, 0xc0, !PT ;  /* 0x8000000002027812 */ /* 0x000fc800078ec0ff */
[----:B------:R-:W-:Y:S01]  /*2040*/  LOP3.LUT R2, R2, 0x7f800000, RZ, 0xfc, !PT ;  /* 0x7f80000002027812 */ /* 0x000fe200078efcff */
[----:B------:R-:W-:Y:S06]  /*2050*/  BRA `(.L_x_29) ;  /* 0x0000000000047947 */ /* 0x000fec0003800000 */
.L_x_27:
[----:B------:R-:W-:-:S07]  /*2060*/  LEA R2, R10, R2, 0x17 ;  /* 0x000000020a027211 */ /* 0x000fce00078eb8ff */
.L_x_29:
[----:B------:R-:W-:Y:S05]  /*2070*/  BSYNC.RECONVERGENT B3 ;  /* 0x0000000000037941 */ /* 0x000fea0003800200 */
.L_x_26:
[----:B------:R-:W-:Y:S05]  /*2080*/  BRA `(.L_x_30) ;  /* 0x0000000000207947 */ /* 0x000fea0003800000 */
.L_x_25:
[----:B------:R-:W-:-:S04]  /*2090*/  LOP3.LUT R2, R11, 0x80000000, R10, 0x48, !PT ;  /* 0x800000000b027812 */ /* 0x000fc800078e480a */
[----:B------:R-:W-:Y:S01]  /*20a0*/  LOP3.LUT R2, R2, 0x7f800000, RZ, 0xfc, !PT ;  /* 0x7f80000002027812 */ /* 0x000fe200078efcff */
[----:B------:R-:W-:Y:S06]  /*20b0*/  BRA `(.L_x_30) ;  /* 0x0000000000147947 */ /* 0x000fec0003800000 */
.L_x_24:
[----:B------:R-:W-:Y:S01]  /*20c0*/  LOP3.LUT R2, R11, 0x80000000, R10, 0x48, !PT ;  /* 0x800000000b027812 */ /* 0x000fe200078e480a */
[----:B------:R-:W-:Y:S06]  /*20d0*/  BRA `(.L_x_30) ;  /* 0x00000000000c7947 */ /* 0x000fec0003800000 */
.L_x_23:
[----:B------:R-:W0:Y:S01]  /*20e0*/  MUFU.RSQ R2, -QNAN ;  /* 0xffc0000000027908 */ /* 0x000e220000001400 */
[----:B------:R-:W-:Y:S05]  /*20f0*/  BRA `(.L_x_30) ;  /* 0x0000000000047947 */ /* 0x000fea0003800000 */
.L_x_22:
[----:B------:R-:W-:-:S07]  /*2100*/  FADD.FTZ R2, R2, R5 ;  /* 0x0000000502027221 */ /* 0x000fce0000010000 */
.L_x_30:
[----:B------:R-:W-:Y:S05]  /*2110*/  BSYNC.RECONVERGENT B2 ;  /* 0x0000000000027941 */ /* 0x000fea0003800200 */
.L_x_20:
[----:B------:R-:W-:-:S04]  /*2120*/  HFMA2 R9, -RZ, RZ, 0, 0 ;  /* 0x00000000ff097431 */ /* 0x000fc800000001ff */
[----:B0-----:R-:W-:Y:S05]  /*2130*/  RET.REL.NODEC R8 `(_Z18fused_attention_v1PKfS0_S0_Pf) ;  /* 0xffffffdc08b07950 */ /* 0x001fea0003c3ffff */
.L_x_31:
[----:B------:R-:W-:-:S00]  /*2140*/  BRA `(.L_x_31) ;  /* 0xfffffffc00fc7947 */ /* 0x000fc0000383ffff */
[----:B------:R-:W-:-:S00]  /*2150*/  NOP ;  /* 0x0000000000007918 */ /* 0x000fc00000000000 */
        /* <DEDUP_REMOVED lines=10> */
.L_x_32:


//--------------------- .nv.shared._Z18fused_attention_v1PKfS0_S0_Pf --------------------------
	.section	.nv.shared._Z18fused_attention_v1PKfS0_S0_Pf,"aw",@nobits
	.sectionflags	@""
	.align	4
.nv.shared._Z18fused_attention_v1PKfS0_S0_Pf:
	.zero		3336


//--------------------- .nv.shared.reserved.0     --------------------------
	.section	.nv.shared.reserved.0,"aw",@nobits
	.weak		__nv_reservedSMEM_offset_0_alias
	.size		__nv_reservedSMEM_offset_0_alias, 0, 64
	.other		__nv_reservedSMEM_offset_0_alias,@"STO_CUDA_RESERVED_SHARED STV_DEFAULT"
__nv_reservedSMEM_offset_0_alias:
	.zero		0
	.zero		64


//--------------------- .nv.constant0._Z18fused_attention_v1PKfS0_S0_Pf --------------------------
	.section	.nv.constant0._Z18fused_attention_v1PKfS0_S0_Pf,"a",@progbits
	.sectionflags	@""
	.align	4
.nv.constant0._Z18fused_attention_v1PKfS0_S0_Pf:
	.zero		928


//--------------------- SYMBOLS --------------------------

	.type		.nv.reservedSmem.offset0,@object
	.size		.nv.reservedSmem.offset0,0x4
	.type		.nv.reservedSmem.cap,@object
	.size		.nv.reservedSmem.cap,0x4
